def attn_fwd(
    Q,
    K,
    V,
    Out,
    Lse,
    sm_scale,
    stride_qz,
    stride_qh,
    stride_qm,
    stride_qk,
    stride_kz,
    stride_kh,
    stride_kn,
    stride_kk,
    stride_vz,
    stride_vh,
    stride_vn,
    stride_vk,
    stride_oz,
    stride_oh,
    stride_om,
    stride_ok,
    seqlen_q,
    seqlen_k,
    BLOCK_M: tl.constexpr,
    BLOCK_N: tl.constexpr,
    HEAD_DIM: tl.constexpr,
    CAUSAL: tl.constexpr,
):
    start_m = tl.program_id(0)
    off_hz = tl.program_id(1)
    q_off = off_hz * stride_qh
    k_off = off_hz * stride_kh
    v_off = off_hz * stride_vh
    offs_m = start_m * BLOCK_M + tl.arange(0, BLOCK_M)
    offs_d = tl.arange(0, HEAD_DIM)
    offs_n = tl.arange(0, BLOCK_N)
    q_ptrs = Q + q_off + offs_m[:, None] * stride_qm + offs_d[None, :] * stride_qk
    k_ptrs = K + k_off + offs_d[:, None] * stride_kk + offs_n[None, :] * stride_kn
    v_ptrs = V + v_off + offs_n[:, None] * stride_vn + offs_d[None, :] * stride_vk
    m_i = tl.full([BLOCK_M], float("-inf"), dtype=tl.float32)
    l_i = tl.zeros([BLOCK_M], dtype=tl.float32) + 1.0
    acc = tl.zeros([BLOCK_M, HEAD_DIM], dtype=tl.float32)
    q = tl.load(q_ptrs)
    acc, l_i, m_i = _attn_fwd_inner(
        acc,
        l_i,
        m_i,
        q,
        k_ptrs,
        v_ptrs,
        sm_scale,
        stride_kn,
        stride_vn,
        start_m,
        seqlen_k,
        BLOCK_M,
        BLOCK_N,
        HEAD_DIM,
        CAUSAL,
    )
    acc = acc / l_i[:, None]
    lse = m_i + tl.math.log2(l_i) / 1.4426950408889634
    o_ptrs = (
        Out
        + off_hz * stride_oh
        + offs_m[:, None] * stride_om
        + offs_d[None, :] * stride_ok
    )
    tl.store(o_ptrs, acc.to(Out.dtype.element_ty))
    tl.store(Lse + off_hz * seqlen_q + offs_m, lse)

# config = {"BLOCK_M": 256, "BLOCK_N": 32, "HEAD_DIM": 32, "arch": "sm_100", "causal": false, "dtype": "fp8e4m3", "num_stages": 2, "num_warps": 16}
# arch = sm_100


// ===== COMPILED SASS (sm_100a) =====

	.target	sm_100a

	.elftype	@"ET_EXEC"


//--------------------- .note.nv.tkinfo           --------------------------
	.section	.note.nv.tkinfo,"",@"SHT_NOTE"
	.sectionflags	@"SHF_NOTE_NV_TKINFO"
	.tkinfo
        /*0018*/ 	.word	0x00000081
        /*0030*/ 	.string	""
        /*0030*/ 	.string	"ptxas-blackwell"
        /*0030*/ 	.string	"Cuda compilation tools, release 12.9, V12.9.86"
        /*0030*/ 	.string	"Build cuda_12.9.r12.9/compiler.36037853_0"
        /*0030*/ 	.string	"-v  -suppress-debug-info  -lineinfo  -arch sm_100a "



//--------------------- .note.nv.cuver            --------------------------
	.section	.note.nv.cuver,"",@"SHT_NOTE"
	.sectionflags	@"SHF_NOTE_NV_CUVER"
        /*0018*/ 	.short	0x0001
        /*001a*/ 	.short	0x0064
        /*001c*/ 	.short	0x0001
        /*001e*/ 	.short	0x0000
        /*0020*/ 	.short	0x0001
        /*0022*/ 	.short	0x0000


//--------------------- .nv.info                  --------------------------
	.section	.nv.info,"",@"SHT_CUDA_INFO"
	.align	4


	//----- nvinfo : EIATTR_REGCOUNT
	.align		4
        /*0000*/ 	.byte	0x04, 0x2f
        /*0002*/ 	.short	(.L_2 - .L_1)
	.align		4
.L_1:
        /*0004*/ 	.word	index@(attn_fwd)
        /*0008*/ 	.word	0x0000004d


	//----- nvinfo : EIATTR_FRAME_SIZE
	.align		4
.L_2:
        /*000c*/ 	.byte	0x04, 0x11
        /*000e*/ 	.short	(.L_4 - .L_3)
	.align		4
.L_3:
        /*0010*/ 	.word	index@(attn_fwd)
        /*0014*/ 	.word	0x00000000


	//----- nvinfo : EIATTR_MIN_STACK_SIZE
	.align		4
.L_4:
        /*0018*/ 	.byte	0x04, 0x12
        /*001a*/ 	.short	(.L_6 - .L_5)
	.align		4
.L_5:
        /*001c*/ 	.word	index@(attn_fwd)
        /*0020*/ 	.word	0x00000000
.L_6:


//--------------------- .nv.info.attn_fwd         --------------------------
	.section	.nv.info.attn_fwd,"",@"SHT_CUDA_INFO"
	.sectionflags	@""
	.align	4


	//----- nvinfo : EIATTR_CUDA_API_VERSION
	.align		4
        /*0000*/ 	.byte	0x04, 0x37
        /*0002*/ 	.short	(.L_8 - .L_7)
.L_7:
        /*0004*/ 	.word	0x00000081


	//----- nvinfo : EIATTR_KPARAM_INFO
	.align		4
.L_8:
        /*0008*/ 	.byte	0x04, 0x17
        /*000a*/ 	.short	(.L_10 - .L_9)
.L_9:
        /*000c*/ 	.word	0x00000000
        /*0010*/ 	.short	0x0019
        /*0012*/ 	.short	0x0080
        /*0014*/ 	.byte	0x00, 0xf4, 0x21, 0x00


	//----- nvinfo : EIATTR_KPARAM_INFO
	.align		4
.L_10:
        /*0018*/ 	.byte	0x04, 0x17
        /*001a*/ 	.short	(.L_12 - .L_11)
.L_11:
        /*001c*/ 	.word	0x00000000
        /*0020*/ 	.short	0x0018
        /*0022*/ 	.short	0x0078
        /*0024*/ 	.byte	0x00, 0xf4, 0x21, 0x00


	//----- nvinfo : EIATTR_KPARAM_INFO
	.align		4
.L_12:
        /*0028*/ 	.byte	0x04, 0x17
        /*002a*/ 	.short	(.L_14 - .L_13)
.L_13:
        /*002c*/ 	.word	0x00000000
        /*0030*/ 	.short	0x0017
        /*0032*/ 	.short	0x0070
        /*0034*/ 	.byte	0x00, 0xf0, 0x11, 0x00


	//----- nvinfo : EIATTR_KPARAM_INFO
	.align		4
.L_14:
        /*0038*/ 	.byte	0x04, 0x17
        /*003a*/ 	.short	(.L_16 - .L_15)
.L_15:
        /*003c*/ 	.word	0x00000000
        /*0040*/ 	.short	0x0016
        /*0042*/ 	.short	0x006c
        /*0044*/ 	.byte	0x00, 0xf0, 0x11, 0x00


	//----- nvinfo : EIATTR_KPARAM_INFO
	.align		4
.L_16:
        /*0048*/ 	.byte	0x04, 0x17
        /*004a*/ 	.short	(.L_18 - .L_17)
.L_17:
        /*004c*/ 	.word	0x00000000
        /*0050*/ 	.short	0x0015
        /*0052*/ 	.short	0x0068
        /*0054*/ 	.byte	0x00, 0xf0, 0x11, 0x00


	//----- nvinfo : EIATTR_KPARAM_INFO
	.align		4
.L_18:
        /*0058*/ 	.byte	0x04, 0x17
        /*005a*/ 	.short	(.L_20 - .L_19)
.L_19:
        /*005c*/ 	.word	0x00000000
        /*0060*/ 	.short	0x0014
        /*0062*/ 	.short	0x0064
        /*0064*/ 	.byte	0x00, 0xf0, 0x11, 0x00


	//----- nvinfo : EIATTR_KPARAM_INFO
	.align		4
.L_20:
        /*0068*/ 	.byte	0x04, 0x17
        /*006a*/ 	.short	(.L_22 - .L_21)
.L_21:
        /*006c*/ 	.word	0x00000000
        /*0070*/ 	.short	0x0013
        /*0072*/ 	.short	0x0060
        /*0074*/ 	.byte	0x00, 0xf0, 0x11, 0x00


	//----- nvinfo : EIATTR_KPARAM_INFO
	.align		4
.L_22:
        /*0078*/ 	.byte	0x04, 0x17
        /*007a*/ 	.short	(.L_24 - .L_23)
.L_23:
        /*007c*/ 	.word	0x00000000
        /*0080*/ 	.short	0x0012
        /*0082*/ 	.short	0x005c
        /*0084*/ 	.byte	0x00, 0xf0, 0x11, 0x00


	//----- nvinfo : EIATTR_KPARAM_INFO
	.align		4
.L_24:
        /*0088*/ 	.byte	0x04, 0x17
        /*008a*/ 	.short	(.L_26 - .L_25)
.L_25:
        /*008c*/ 	.word	0x00000000
        /*0090*/ 	.short	0x0011
        /*0092*/ 	.short	0x0058
        /*0094*/ 	.byte	0x00, 0xf0, 0x11, 0x00


	//----- nvinfo : EIATTR_KPARAM_INFO
	.align		4
.L_26:
        /*0098*/ 	.byte	0x04, 0x17
        /*009a*/ 	.short	(.L_28 - .L_27)
.L_27:
        /*009c*/ 	.word	0x00000000
        /*00a0*/ 	.short	0x0010
        /*00a2*/ 	.short	0x0054
        /*00a4*/ 	.byte	0x00, 0xf0, 0x11, 0x00


	//----- nvinfo : EIATTR_KPARAM_INFO
	.align		4
.L_28:
        /*00a8*/ 	.byte	0x04, 0x17
        /*00aa*/ 	.short	(.L_30 - .L_29)
.L_29:
        /*00ac*/ 	.word	0x00000000
        /*00b0*/ 	.short	0x000f
        /*00b2*/ 	.short	0x0050
        /*00b4*/ 	.byte	0x00, 0xf0, 0x11, 0x00


	//----- nvinfo : EIATTR_KPARAM_INFO
	.align		4
.L_30:
        /*00b8*/ 	.byte	0x04, 0x17
        /*00ba*/ 	.short	(.L_32 - .L_31)
.L_31:
        /*00bc*/ 	.word	0x00000000
        /*00c0*/ 	.short	0x000e
        /*00c2*/ 	.short	0x004c
        /*00c4*/ 	.byte	0x00, 0xf0, 0x11, 0x00


	//----- nvinfo : EIATTR_KPARAM_INFO
	.align		4
.L_32:
        /*00c8*/ 	.byte	0x04, 0x17
        /*00ca*/ 	.short	(.L_34 - .L_33)
.L_33:
        /*00cc*/ 	.word	0x00000000
        /*00d0*/ 	.short	0x000d
        /*00d2*/ 	.short	0x0048
        /*00d4*/ 	.byte	0x00, 0xf0, 0x11, 0x00


	//----- nvinfo : EIATTR_KPARAM_INFO
	.align		4
.L_34:
        /*00d8*/ 	.byte	0x04, 0x17
        /*00da*/ 	.short	(.L_36 - .L_35)
.L_35:
        /*00dc*/ 	.word	0x00000000
        /*00e0*/ 	.short	0x000c
        /*00e2*/ 	.short	0x0044
        /*00e4*/ 	.byte	0x00, 0xf0, 0x11, 0x00


	//----- nvinfo : EIATTR_KPARAM_INFO
	.align		4
.L_36:
        /*00e8*/ 	.byte	0x04, 0x17
        /*00ea*/ 	.short	(.L_38 - .L_37)
.L_37:
        /*00ec*/ 	.word	0x00000000
        /*00f0*/ 	.short	0x000b
        /*00f2*/ 	.short	0x0040
        /*00f4*/ 	.byte	0x00, 0xf0, 0x11, 0x00


	//----- nvinfo : EIATTR_KPARAM_INFO
	.align		4
.L_38:
        /*00f8*/ 	.byte	0x04, 0x17
        /*00fa*/ 	.short	(.L_40 - .L_39)
.L_39:
        /*00fc*/ 	.word	0x00000000
        /*0100*/ 	.short	0x000a
        /*0102*/ 	.short	0x003c
        /*0104*/ 	.byte	0x00, 0xf0, 0x11, 0x00


	//----- nvinfo : EIATTR_KPARAM_INFO
	.align		4
.L_40:
        /*0108*/ 	.byte	0x04, 0x17
        /*010a*/ 	.short	(.L_42 - .L_41)
.L_41:
        /*010c*/ 	.word	0x00000000
        /*0110*/ 	.short	0x0009
        /*0112*/ 	.short	0x0038
        /*0114*/ 	.byte	0x00, 0xf0, 0x11, 0x00


	//----- nvinfo : EIATTR_KPARAM_INFO
	.align		4
.L_42:
        /*0118*/ 	.byte	0x04, 0x17
        /*011a*/ 	.short	(.L_44 - .L_43)
.L_43:
        /*011c*/ 	.word	0x00000000
        /*0120*/ 	.short	0x0008
        /*0122*/ 	.short	0x0034
        /*0124*/ 	.byte	0x00, 0xf0, 0x11, 0x00


	//----- nvinfo : EIATTR_KPARAM_INFO
	.align		4
.L_44:
        /*0128*/ 	.byte	0x04, 0x17
        /*012a*/ 	.short	(.L_46 - .L_45)
.L_45:
        /*012c*/ 	.word	0x00000000
        /*0130*/ 	.short	0x0007
        /*0132*/ 	.short	0x0030
        /*0134*/ 	.byte	0x00, 0xf0, 0x11, 0x00


	//----- nvinfo : EIATTR_KPARAM_INFO
	.align		4
.L_46:
        /*0138*/ 	.byte	0x04, 0x17
        /*013a*/ 	.short	(.L_48 - .L_47)
.L_47:
        /*013c*/ 	.word	0x00000000
        /*0140*/ 	.short	0x0006
        /*0142*/ 	.short	0x002c
        /*0144*/ 	.byte	0x00, 0xf0, 0x11, 0x00


	//----- nvinfo : EIATTR_KPARAM_INFO
	.align		4
.L_48:
        /*0148*/ 	.byte	0x04, 0x17
        /*014a*/ 	.short	(.L_50 - .L_49)
.L_49:
        /*014c*/ 	.word	0x00000000
        /*0150*/ 	.short	0x0005
        /*0152*/ 	.short	0x0028
        /*0154*/ 	.byte	0x00, 0xf0, 0x11, 0x00


	//----- nvinfo : EIATTR_KPARAM_INFO
	.align		4
.L_50:
        /*0158*/ 	.byte	0x04, 0x17
        /*015a*/ 	.short	(.L_52 - .L_51)
.L_51:
        /*015c*/ 	.word	0x00000000
        /*0160*/ 	.short	0x0004
        /*0162*/ 	.short	0x0020
        /*0164*/ 	.byte	0x00, 0xf4, 0x21, 0x00


	//----- nvinfo : EIATTR_KPARAM_INFO
	.align		4
.L_52:
        /*0168*/ 	.byte	0x04, 0x17
        /*016a*/ 	.short	(.L_54 - .L_53)
.L_53:
        /*016c*/ 	.word	0x00000000
        /*0170*/ 	.short	0x0003
        /*0172*/ 	.short	0x0018
        /*0174*/ 	.byte	0x00, 0xf4, 0x21, 0x00


	//----- nvinfo : EIATTR_KPARAM_INFO
	.align		4
.L_54:
        /*0178*/ 	.byte	0x04, 0x17
        /*017a*/ 	.short	(.L_56 - .L_55)
.L_55:
        /*017c*/ 	.word	0x00000000
        /*0180*/ 	.short	0x0002
        /*0182*/ 	.short	0x0010
        /*0184*/ 	.byte	0x00, 0xf4, 0x21, 0x00


	//----- nvinfo : EIATTR_KPARAM_INFO
	.align		4
.L_56:
        /*0188*/ 	.byte	0x04, 0x17
        /*018a*/ 	.short	(.L_58 - .L_57)
.L_57:
        /*018c*/ 	.word	0x00000000
        /*0190*/ 	.short	0x0001
        /*0192*/ 	.short	0x0008
        /*0194*/ 	.byte	0x00, 0xf4, 0x21, 0x00


	//----- nvinfo : EIATTR_KPARAM_INFO
	.align		4
.L_58:
        /*0198*/ 	.byte	0x04, 0x17
        /*019a*/ 	.short	(.L_60 - .L_59)
.L_59:
        /*019c*/ 	.word	0x00000000
        /*01a0*/ 	.short	0x0000
        /*01a2*/ 	.short	0x0000
        /*01a4*/ 	.byte	0x00, 0xf4, 0x21, 0x00


	//----- nvinfo : EIATTR_SPARSE_MMA_MASK
	.align		4
.L_60:
        /*01a8*/ 	.byte	0x03, 0x50
        /*01aa*/ 	.short	0x0000


	//----- nvinfo : EIATTR_MAXREG_COUNT
	.align		4
        /*01ac*/ 	.byte	0x03, 0x1b
        /*01ae*/ 	.short	0x0080


	//----- nvinfo : EIATTR_NUM_BARRIERS
	.align		4
        /*01b0*/ 	.byte	0x02, 0x4c
        /*01b2*/ 	.byte	0x01
	.zero		1


	//----- nvinfo : EIATTR_COOP_GROUP_MASK_REGIDS
	.align		4
        /*01b4*/ 	.byte	0x04, 0x29
        /*01b6*/ 	.short	(.L_62 - .L_61)


	//   ....[0]....
.L_61:
        /*01b8*/ 	.word	0xffffffff


	//   ....[1]....
        /*01bc*/ 	.word	0xffffffff


	//   ....[2]....
        /*01c0*/ 	.word	0xffffffff


	//   ....[3]....
        /*01c4*/ 	.word	0xffffffff


	//   ....[4]....
        /*01c8*/ 	.word	0xffffffff


	//   ....[5]....
        /*01cc*/ 	.word	0xffffffff


	//   ....[6]....
        /*01d0*/ 	.word	0xffffffff


	//   ....[7]....
        /*01d4*/ 	.word	0xffffffff


	//   ....[8]....
        /*01d8*/ 	.word	0xffffffff


	//   ....[9]....
        /*01dc*/ 	.word	0xffffffff


	//   ....[10]....
        /*01e0*/ 	.word	0xffffffff


	//   ....[11]....
        /*01e4*/ 	.word	0xffffffff


	//   ....[12]....
        /*01e8*/ 	.word	0xffffffff


	//   ....[13]....
        /*01ec*/ 	.word	0xffffffff


	//   ....[14]....
        /*01f0*/ 	.word	0xffffffff


	//   ....[15]....
        /*01f4*/ 	.word	0xffffffff


	//----- nvinfo : EIATTR_COOP_GROUP_INSTR_OFFSETS
	.align		4
.L_62:
        /*01f8*/ 	.byte	0x04, 0x28
        /*01fa*/ 	.short	(.L_64 - .L_63)


	//   ....[0]....
.L_63:
        /*01fc*/ 	.word	0x00001430


	//   ....[1]....
        /*0200*/ 	.word	0x00001510


	//   ....[2]....
        /*0204*/ 	.word	0x00001520


	//   ....[3]....
        /*0208*/ 	.word	0x00001570


	//   ....[4]....
        /*020c*/ 	.word	0x00001af0


	//   ....[5]....
        /*0210*/ 	.word	0x00001b00


	//   ....[6]....
        /*0214*/ 	.word	0x00001b10


	//   ....[7]....
        /*0218*/ 	.word	0x00001b20


	//   ....[8]....
        /*021c*/ 	.word	0x00001b30


	//   ....[9]....
        /*0220*/ 	.word	0x00001b40


	//   ....[10]....
        /*0224*/ 	.word	0x00001b50


	//   ....[11]....
        /*0228*/ 	.word	0x00001b60


	//   ....[12]....
        /*022c*/ 	.word	0x00001ca0


	//   ....[13]....
        /*0230*/ 	.word	0x00001d10


	//   ....[14]....
        /*0234*/ 	.word	0x00001ed0


	//   ....[15]....
        /*0238*/ 	.word	0x00001f00


	//----- nvinfo : EIATTR_VRC_CTA_INIT_COUNT
	.align		4
.L_64:
        /*023c*/ 	.byte	0x02, 0x4a
	.zero		1
	.zero		1


	//----- nvinfo : EIATTR_EXIT_INSTR_OFFSETS
	.align		4
        /*0240*/ 	.byte	0x04, 0x1c
        /*0242*/ 	.short	(.L_66 - .L_65)


	//   ....[0]....
.L_65:
        /*0244*/ 	.word	0x00003300


	//   ....[1]....
        /*0248*/ 	.word	0x00003330


	//----- nvinfo : EIATTR_REQNTID
	.align		4
.L_66:
        /*024c*/ 	.byte	0x04, 0x10
        /*024e*/ 	.short	(.L_68 - .L_67)
.L_67:
        /*0250*/ 	.word	0x00000200
        /*0254*/ 	.word	0x00000001
        /*0258*/ 	.word	0x00000001


	//----- nvinfo : EIATTR_CBANK_PARAM_SIZE
	.align		4
.L_68:
        /*025c*/ 	.byte	0x03, 0x19
        /*025e*/ 	.short	0x0088


	//----- nvinfo : EIATTR_PARAM_CBANK
	.align		4
        /*0260*/ 	.byte	0x04, 0x0a
        /*0262*/ 	.short	(.L_70 - .L_69)
	.align		4
.L_69:
        /*0264*/ 	.word	index@(.nv.constant0.attn_fwd)
        /*0268*/ 	.short	0x0380
        /*026a*/ 	.short	0x0088


	//----- nvinfo : EIATTR_SW_WAR
	.align		4
.L_70:
        /*026c*/ 	.byte	0x04, 0x36
        /*026e*/ 	.short	(.L_72 - .L_71)
.L_71:
        /*0270*/ 	.word	0x00000008
.L_72:


//--------------------- .nv.compat                --------------------------
	.section	.nv.compat,"",@"SHT_CUDA_COMPAT_INFO"
	.align	4
        /*0000*/ 	.byte	0x02, 0x02, 0x02, 0x00, 0x02, 0x05, 0x05, 0x00, 0x02, 0x03, 0x00, 0x00, 0x02, 0x06, 0x01, 0x00


//--------------------- .nv.callgraph             --------------------------
	.section	.nv.callgraph,"",@"SHT_CUDA_CALLGRAPH"
	.align	4
	.sectionentsize	8
	.align		4
        /*0000*/ 	.word	0x00000000
	.align		4
        /*0004*/ 	.word	0xffffffff
	.align		4
        /*0008*/ 	.word	0x00000000
	.align		4
        /*000c*/ 	.word	0xfffffffe
	.align		4
        /*0010*/ 	.word	0x00000000
	.align		4
        /*0014*/ 	.word	0xfffffffd
	.align		4
        /*0018*/ 	.word	0x00000000
	.align		4
        /*001c*/ 	.word	0xfffffffc


//--------------------- .nv.constant4             --------------------------
	.section	.nv.constant4,"a",@progbits
	.align	8
	.align		8
.nv.constant4:
        /*0000*/ 	.dword	_$_str


//--------------------- .text.attn_fwd            --------------------------
	.section	.text.attn_fwd,"ax",@progbits
	.align	128
        .global         attn_fwd
        .type           attn_fwd,@function
        .size           attn_fwd,(.L_x_3 - attn_fwd)
        .other          attn_fwd,@"STO_CUDA_ENTRY STV_DEFAULT"
attn_fwd:
.text.attn_fwd:
[----:B------:R-:W0:Y:S01]  /*0000*/  LDC R1, c[0x0][0x37c] ;  /* 0x0000df00ff017b82 */ /* 0x000e220000000800 */
[----:B------:R-:W1:Y:S07]  /*0010*/  S2R R0, SR_TID.X ;  /* 0x0000000000007919 */ /* 0x000e6e0000002100 */
[----:B------:R-:W2:Y:S01]  /*0020*/  LDC R36, c[0x0][0x3b8] ;  /* 0x0000ee00ff247b82 */ /* 0x000ea20000000800 */
[----:B------:R-:W3:Y:S01]  /*0030*/  LDCU.64 UR4, c[0x0][0x3b0] ;  /* 0x00007600ff0477ac */ /* 0x000ee20008000a00 */
[----:B------:R-:W4:Y:S01]  /*0040*/  S2R R2, SR_CTAID.X ;  /* 0x0000000000027919 */ /* 0x000f220000002500 */
[----:B------:R-:W5:Y:S05]  /*0050*/  LDCU.64 UR14, c[0x0][0x358] ;  /* 0x00006b00ff0e77ac */ /* 0x000f6a0008000a00 */
[----:B------:R-:W3:Y:S01]  /*0060*/  S2UR UR8, SR_CTAID.Y ;  /* 0x00000000000879c3 */ /* 0x000ee20000002600 */
[----:B------:R-:W0:Y:S07]  /*0070*/  LDCU UR16, c[0x0][0x3f0] ;  /* 0x00007e00ff1077ac */ /* 0x000e2e0008000800 */
[----:B------:R-:W0:Y:S01]  /*0080*/  LDC.64 R34, c[0x0][0x380] ;  /* 0x0000e000ff227b82 */ /* 0x000e220000000a00 */
[----:B-1----:R-:W-:Y:S01]  /*0090*/  SHF.R.U32.HI R4, RZ, 0x8, R0 ;  /* 0x00000008ff047819 */ /* 0x002fe20000011600 */
[----:B---3--:R-:W-:Y:S01]  /*00a0*/  UIMAD UR4, UR8, UR4, URZ ;  /* 0x00000004080472a4 */ /* 0x008fe2000f8e02ff */
[----:B------:R-:W-:-:S02]  /*00b0*/  LOP3.LUT R3, R0, 0xff, RZ, 0xc0, !PT ;  /* 0x000000ff00037812 */ /* 0x000fc400078ec0ff */
[----:B------:R-:W-:-:S03]  /*00c0*/  SGXT.U32 R4, R4, 0x1 ;  /* 0x000000010404781a */ /* 0x000fc60000000000 */
[----:B----4-:R-:W-:Y:S02]  /*00d0*/  IMAD R2, R2, 0x100, R3 ;  /* 0x0000010002027824 */ /* 0x010fe400078e0203 */
[----:B--2---:R-:W-:Y:S02]  /*00e0*/  IMAD R7, R4, R36, RZ ;  /* 0x0000002404077224 */ /* 0x004fe400078e02ff */
[----:B------:R-:W-:Y:S01]  /*00f0*/  IMAD R5, R2, UR5, RZ ;  /* 0x0000000502057c24 */ /* 0x000fe2000f8e02ff */
[----:B------:R-:W-:Y:S01]  /*0100*/  USHF.R.S32.HI UR5, URZ, 0x1f, UR4 ;  /* 0x0000001fff057899 */ /* 0x000fe20008011404 */
[----:B------:R-:W-:-:S03]  /*0110*/  IMAD R8, R36, 0x2, R7 ;  /* 0x0000000224087824 */ /* 0x000fc600078e0207 */
[----:B0-----:R-:W-:Y:S01]  /*0120*/  IADD3 R34, P0, P1, R5, UR4, R34 ;  /* 0x0000000405227c10 */ /* 0x001fe2000f91e022 */
[----:B------:R-:W-:Y:S01]  /*0130*/  IMAD R9, R36, 0x2, R8 ;  /* 0x0000000224097824 */ /* 0x000fe200078e0208 */
[----:B------:R-:W-:-:S03]  /*0140*/  SHF.R.S32.HI R4, RZ, 0x1f, R5 ;  /* 0x0000001fff047819 */ /* 0x000fc60000011405 */
[----:B------:R-:W-:Y:S01]  /*0150*/  IMAD R18, R36, 0x2, R9 ;  /* 0x0000000224127824 */ /* 0x000fe200078e0209 */
[----:B------:R-:W-:Y:S02]  /*0160*/  IADD3.X R35, PT, PT, R4, UR5, R35, P0, P1 ;  /* 0x0000000504237c10 */ /* 0x000fe400087e2423 */
[CC--:B------:R-:W-:Y:S01]  /*0170*/  IADD3 R4, P0, PT, R7.reuse, R34.reuse, RZ ;  /* 0x0000002207047210 */ /* 0x0c0fe20007f1e0ff */
[----:B------:R-:W-:Y:S01]  /*0180*/  IMAD R11, R36, 0x2, R18 ;  /* 0x00000002240b7824 */ /* 0x000fe200078e0212 */
[----:B------:R-:W-:Y:S02]  /*0190*/  IADD3 R6, P1, PT, R8, R34, RZ ;  /* 0x0000002208067210 */ /* 0x000fe40007f3e0ff */
[-C--:B------:R-:W-:Y:S01]  /*01a0*/  LEA.HI.X.SX32 R5, R7, R35.reuse, 0x1, P0 ;  /* 0x0000002307057211 */ /* 0x080fe200000f0eff */
[----:B------:R-:W-:Y:S01]  /*01b0*/  IMAD R13, R36, 0x2, R11 ;  /* 0x00000002240d7824 */ /* 0x000fe200078e020b */
[----:B------:R-:W-:-:S03]  /*01c0*/  LEA.HI.X.SX32 R7, R8, R35, 0x1, P1 ;  /* 0x0000002308077211 */ /* 0x000fc600008f0eff */
[C---:B------:R-:W-:Y:S01]  /*01d0*/  IMAD R20, R36.reuse, 0x2, R13 ;  /* 0x0000000224147824 */ /* 0x040fe200078e020d */
[-C--:B------:R-:W-:Y:S01]  /*01e0*/  IADD3 R8, P0, PT, R9, R34.reuse, RZ ;  /* 0x0000002209087210 */ /* 0x080fe20007f1e0ff */
[----:B-----5:R0:W2:Y:S01]  /*01f0*/  LDG.E.U8 R25, desc[UR14][R4.64] ;  /* 0x0000000e04197981 */ /* 0x0200a2000c1e1100 */
[-C--:B------:R-:W-:Y:S01]  /*0200*/  IADD3 R10, P1, PT, R11, R34.reuse, RZ ;  /* 0x000000220b0a7210 */ /* 0x080fe20007f3e0ff */
[C---:B------:R-:W-:Y:S01]  /*0210*/  IMAD R21, R36.reuse, 0x2, R20 ;  /* 0x0000000224157824 */ /* 0x040fe200078e0214 */
[-C--:B------:R-:W-:Y:S01]  /*0220*/  LEA.HI.X.SX32 R9, R9, R35.reuse, 0x1, P0 ;  /* 0x0000002309097211 */ /* 0x080fe200000f0eff */
[----:B------:R1:W2:Y:S01]  /*0230*/  LDG.E.U8 R26, desc[UR14][R6.64] ;  /* 0x0000000e061a7981 */ /* 0x0002a2000c1e1100 */
[-C--:B------:R-:W-:Y:S01]  /*0240*/  IADD3 R12, P0, PT, R13, R34.reuse, RZ ;  /* 0x000000220d0c7210 */ /* 0x080fe20007f1e0ff */
[C---:B------:R-:W-:Y:S01]  /*0250*/  IMAD R15, R36.reuse, 0x2, R21 ;  /* 0x00000002240f7824 */ /* 0x040fe200078e0215 */
[-C--:B------:R-:W-:Y:S01]  /*0260*/  LEA.HI.X.SX32 R11, R11, R35.reuse, 0x1, P1 ;  /* 0x000000230b0b7211 */ /* 0x080fe200008f0eff */
[----:B------:R-:W3:Y:S01]  /*0270*/  LDG.E.U8 R27, desc[UR14][R8.64] ;  /* 0x0000000e081b7981 */ /* 0x000ee2000c1e1100 */
[-C--:B------:R-:W-:Y:S01]  /*0280*/  LEA.HI.X.SX32 R13, R13, R35.reuse, 0x1, P0 ;  /* 0x000000230d0d7211 */ /* 0x080fe200000f0eff */
[C---:B0-----:R-:W-:Y:S01]  /*0290*/  IMAD R5, R36.reuse, 0x2, R15 ;  /* 0x0000000224057824 */ /* 0x041fe200078e020f */
[CC--:B------:R-:W-:Y:S01]  /*02a0*/  IADD3 R14, P0, PT, R15.reuse, R34.reuse, RZ ;  /* 0x000000220f0e7210 */ /* 0x0c0fe20007f1e0ff */
[----:B------:R-:W4:Y:S02]  /*02b0*/  LDG.E.U8 R29, desc[UR14][R10.64] ;  /* 0x0000000e0a1d7981 */ /* 0x000f24000c1e1100 */
[C---:B------:R-:W-:Y:S01]  /*02c0*/  IMAD R22, R36.reuse, 0x2, R5 ;  /* 0x0000000224167824 */ /* 0x040fe200078e0205 */
[-C--:B------:R-:W-:Y:S01]  /*02d0*/  LEA.HI.X.SX32 R15, R15, R35.reuse, 0x1, P0 ;  /* 0x000000230f0f7211 */ /* 0x080fe200000f0eff */
[----:B------:R0:W4:Y:S01]  /*02e0*/  LDG.E.U8 R30, desc[UR14][R12.64] ;  /* 0x0000000e0c1e7981 */ /* 0x000122000c1e1100 */
[CC--:B------:R-:W-:Y:S01]  /*02f0*/  IADD3 R16, P1, PT, R5.reuse, R34.reuse, RZ ;  /* 0x0000002205107210 */ /* 0x0c0fe20007f3e0ff */
[----:B------:R-:W-:Y:S01]  /*0300*/  IMAD R23, R36, 0x2, R22 ;  /* 0x0000000224177824 */ /* 0x000fe200078e0216 */
[----:B------:R-:W-:Y:S01]  /*0310*/  IADD3 R4, P0, PT, R18, R34, RZ ;  /* 0x0000002212047210 */ /* 0x000fe20007f1e0ff */
[----:B------:R-:W5:Y:S01]  /*0320*/  LDG.E.U8 R31, desc[UR14][R14.64] ;  /* 0x0000000e0e1f7981 */ /* 0x000f62000c1e1100 */
[-C--:B------:R-:W-:Y:S01]  /*0330*/  LEA.HI.X.SX32 R17, R5, R35.reuse, 0x1, P1 ;  /* 0x0000002305117211 */ /* 0x080fe200008f0eff */
[----:B-1----:R-:W-:Y:S01]  /*0340*/  IMAD R6, R36, 0x2, R23 ;  /* 0x0000000224067824 */ /* 0x002fe200078e0217 */
[----:B------:R-:W-:-:S03]  /*0350*/  LEA.HI.X.SX32 R5, R18, R35, 0x1, P0 ;  /* 0x0000002312057211 */ /* 0x000fc600000f0eff */
[----:B------:R-:W-:Y:S01]  /*0360*/  IMAD R24, R36, 0x2, R6 ;  /* 0x0000000224187824 */ /* 0x000fe200078e0206 */
[CC--:B------:R-:W-:Y:S01]  /*0370*/  IADD3 R18, P0, PT, R6.reuse, R34.reuse, RZ ;  /* 0x0000002206127210 */ /* 0x0c0fe20007f1e0ff */
[----:B------:R1:W5:Y:S03]  /*0380*/  LDG.E.U8 R32, desc[UR14][R16.64] ;  /* 0x0000000e10207981 */ /* 0x000366000c1e1100 */
[-C--:B------:R-:W-:Y:S01]  /*0390*/  LEA.HI.X.SX32 R19, R6, R35.reuse, 0x1, P0 ;  /* 0x0000002306137211 */ /* 0x080fe200000f0eff */
[----:B------:R1:W3:Y:S01]  /*03a0*/  LDG.E.U8 R28, desc[UR14][R4.64] ;  /* 0x0000000e041c7981 */ /* 0x0002e2000c1e1100 */
[-C--:B0-----:R-:W-:Y:S02]  /*03b0*/  IADD3 R12, P1, PT, R24, R34.reuse, RZ ;  /* 0x00000022180c7210 */ /* 0x081fe40007f3e0ff */
[----:B------:R-:W-:Y:S01]  /*03c0*/  IADD3 R6, P0, PT, R20, R34, RZ ;  /* 0x0000002214067210 */ /* 0x000fe20007f1e0ff */
[----:B------:R-:W3:Y:S01]  /*03d0*/  LDG.E.U8 R18, desc[UR14][R18.64] ;  /* 0x0000000e12127981 */ /* 0x000ee2000c1e1100 */
[-C--:B------:R-:W-:Y:S01]  /*03e0*/  LEA.HI.X.SX32 R13, R24, R35.reuse, 0x1, P1 ;  /* 0x00000023180d7211 */ /* 0x080fe200008f0eff */
[----:B------:R-:W-:Y:S01]  /*03f0*/  IMAD R24, R36, 0x2, R24 ;  /* 0x0000000224187824 */ /* 0x000fe200078e0218 */
[----:B------:R-:W-:-:S02]  /*0400*/  LEA.HI.X.SX32 R7, R20, R35, 0x1, P0 ;  /* 0x0000002314077211 */ /* 0x000fc400000f0eff */
[CC--:B------:R-:W-:Y:S01]  /*0410*/  IADD3 R8, P0, PT, R21.reuse, R34.reuse, RZ ;  /* 0x0000002215087210 */ /* 0x0c0fe20007f1e0ff */
[----:B-1----:R-:W-:Y:S01]  /*0420*/  IMAD R16, R36, 0x2, R24 ;  /* 0x0000000224107824 */ /* 0x002fe200078e0218 */
[CC--:B------:R-:W-:Y:S01]  /*0430*/  IADD3 R10, P1, PT, R22.reuse, R34.reuse, RZ ;  /* 0x00000022160a7210 */ /* 0x0c0fe20007f3e0ff */
[----:B------:R0:W3:Y:S01]  /*0440*/  LDG.E.U8 R33, desc[UR14][R12.64] ;  /* 0x0000000e0c217981 */ /* 0x0000e2000c1e1100 */
[-C--:B------:R-:W-:Y:S02]  /*0450*/  LEA.HI.X.SX32 R9, R21, R35.reuse, 0x1, P0 ;  /* 0x0000002315097211 */ /* 0x080fe400000f0eff */
[CC--:B------:R-:W-:Y:S01]  /*0460*/  IADD3 R4, P0, PT, R23.reuse, R34.reuse, RZ ;  /* 0x0000002217047210 */ /* 0x0c0fe20007f1e0ff */
[----:B------:R1:W3:Y:S01]  /*0470*/  LDG.E.U8 R6, desc[UR14][R6.64] ;  /* 0x0000000e06067981 */ /* 0x0002e2000c1e1100 */
[-C--:B------:R-:W-:Y:S02]  /*0480*/  LEA.HI.X.SX32 R11, R22, R35.reuse, 0x1, P1 ;  /* 0x00000023160b7211 */ /* 0x080fe400008f0eff */
[----:B------:R-:W-:Y:S01]  /*0490*/  LEA.HI.X.SX32 R5, R23, R35, 0x1, P0 ;  /* 0x0000002317057211 */ /* 0x000fe200000f0eff */
[----:B------:R1:W3:Y:S01]  /*04a0*/  LDG.E.U8 R9, desc[UR14][R8.64] ;  /* 0x0000000e08097981 */ /* 0x0002e2000c1e1100 */
[----:B------:R-:W-:-:S02]  /*04b0*/  IADD3 R14, P0, PT, R24, R34, RZ ;  /* 0x00000022180e7210 */ /* 0x000fc40007f1e0ff */
[----:B0-----:R-:W-:Y:S01]  /*04c0*/  IADD3 R12, P1, PT, R16, R34, RZ ;  /* 0x00000022100c7210 */ /* 0x001fe20007f3e0ff */
[----:B------:R-:W3:Y:S01]  /*04d0*/  LDG.E.U8 R10, desc[UR14][R10.64] ;  /* 0x0000000e0a0a7981 */ /* 0x000ee2000c1e1100 */
[-C--:B------:R-:W-:Y:S02]  /*04e0*/  LEA.HI.X.SX32 R15, R24, R35.reuse, 0x1, P0 ;  /* 0x00000023180f7211 */ /* 0x080fe400000f0eff */
[----:B------:R-:W-:Y:S01]  /*04f0*/  LEA.HI.X.SX32 R13, R16, R35, 0x1, P1 ;  /* 0x00000023100d7211 */ /* 0x000fe200008f0eff */
[----:B------:R0:W3:Y:S04]  /*0500*/  LDG.E.U8 R5, desc[UR14][R4.64] ;  /* 0x0000000e04057981 */ /* 0x0000e8000c1e1100 */
[----:B------:R-:W3:Y:S04]  /*0510*/  LDG.E.U8 R14, desc[UR14][R14.64] ;  /* 0x0000000e0e0e7981 */ /* 0x000ee8000c1e1100 */
[----:B------:R0:W3:Y:S01]  /*0520*/  LDG.E.U8 R13, desc[UR14][R12.64] ;  /* 0x0000000e0c0d7981 */ /* 0x0000e2000c1e1100 */
[----:B------:R-:W0:Y:S01]  /*0530*/  S2UR UR7, SR_CgaCtaId ;  /* 0x00000000000779c3 */ /* 0x000e220000008800 */
[----:B-1----:R-:W-:Y:S01]  /*0540*/  SHF.R.S32.HI R7, RZ, 0x8, R0 ;  /* 0x00000008ff077819 */ /* 0x002fe20000011400 */
[----:B------:R-:W-:Y:S01]  /*0550*/  IMAD.SHL.U32 R8, R3, 0x2, RZ ;  /* 0x0000000203087824 */ /* 0x000fe200078e00ff */
[----:B------:R-:W-:-:S02]  /*0560*/  UMOV UR4, 0x400 ;  /* 0x0000040000047882 */ /* 0x000fc40000000000 */
[----:B------:R-:W-:-:S04]  /*0570*/  SGXT R3, R7, 0x1 ;  /* 0x000000010703781a */ /* 0x000fc80000000200 */
[----:B------:R-:W-:Y:S01]  /*0580*/  LOP3.LUT R3, R8, 0x210, R3, 0x78, !PT ;  /* 0x0000021008037812 */ /* 0x000fe200078e7803 */
[----:B------:R-:W-:-:S03]  /*0590*/  UISETP.GE.AND UP0, UPT, UR16, 0x1, UPT ;  /* 0x000000011000788c */ /* 0x000fc6000bf06270 */
[C---:B0-----:R-:W-:Y:S01]  /*05a0*/  LOP3.LUT R4, R3.reuse, 0x20, RZ, 0x3c, !PT ;  /* 0x0000002003047812 */ /* 0x041fe200078e3cff */
[----:B------:R-:W-:Y:S01]  /*05b0*/  ULEA UR7, UR7, UR4, 0x18 ;  /* 0x0000000407077291 */ /* 0x000fe2000f8ec0ff */
[----:B------:R-:W-:Y:S01]  /*05c0*/  LOP3.LUT R7, R3, 0x40, RZ, 0x3c, !PT ;  /* 0x0000004003077812 */ /* 0x000fe200078e3cff */
[----:B------:R-:W-:Y:S01]  /*05d0*/  IMAD.MOV.U32 R56, RZ, RZ, -0x800000 ;  /* 0xff800000ff387424 */ /* 0x000fe200078e00ff */
[----:B------:R-:W-:Y:S01]  /*05e0*/  CS2R R16, SRZ ;  /* 0x0000000000107805 */ /* 0x000fe2000001ff00 */
[----:B------:R-:W-:Y:S02]  /*05f0*/  IMAD.MOV.U32 R44, RZ, RZ, 0x3f800000 ;  /* 0x3f800000ff2c7424 */ /* 0x000fe400078e00ff */
[----:B------:R-:W-:Y:S02]  /*0600*/  IMAD.MOV.U32 R55, RZ, RZ, 0x3f800000 ;  /* 0x3f800000ff377424 */ /* 0x000fe400078e00ff */
[----:B------:R-:W-:Y:S02]  /*0610*/  IMAD.MOV.U32 R37, RZ, RZ, -0x800000 ;  /* 0xff800000ff257424 */ /* 0x000fe400078e00ff */
[----:B------:R-:W-:-:S02]  /*0620*/  IMAD.SHL.U32 R20, R0, 0x10, RZ ;  /* 0x0000001000147824 */ /* 0x000fc400078e00ff */
[----:B--2---:R-:W-:-:S05]  /*0630*/  IMAD R25, R26, 0x100, R25 ;  /* 0x000001001a197824 */ /* 0x004fca00078e0219 */
[----:B------:R-:W-:Y:S01]  /*0640*/  F2FP.F16.E4M3.UNPACK_B R25, R25 ;  /* 0x00000019ff19723e */ /* 0x000fe200020006ff */
[----:B----4-:R-:W-:-:S03]  /*0650*/  IMAD R29, R30, 0x100, R29 ;  /* 0x000001001e1d7824 */ /* 0x010fc600078e021d */
[----:B------:R-:W-:Y:S02]  /*0660*/  PRMT R8, R25, 0x7632, R8 ;  /* 0x0000763219087816 */ /* 0x000fe40000000008 */
[----:B------:R-:W-:Y:S01]  /*0670*/  F2FP.F16.E4M3.UNPACK_B R29, R29 ;  /* 0x0000001dff1d723e */ /* 0x000fe200020006ff */
[----:B-----5:R-:W-:-:S03]  /*0680*/  IMAD R31, R32, 0x100, R31 ;  /* 0x00000100201f7824 */ /* 0x020fc600078e021f */
[----:B------:R-:W-:Y:S01]  /*0690*/  PRMT R11, R29, 0x7632, R11 ;  /* 0x000076321d0b7816 */ /* 0x000fe2000000000b */
[----:B---3--:R-:W-:Y:S01]  /*06a0*/  IMAD R27, R28, 0x100, R27 ;  /* 0x000001001c1b7824 */ /* 0x008fe200078e021b */
[----:B------:R-:W-:-:S04]  /*06b0*/  F2FP.F16.E4M3.UNPACK_B R31, R31 ;  /* 0x0000001fff1f723e */ /* 0x000fc800020006ff */
[----:B------:R-:W-:Y:S01]  /*06c0*/  PRMT R12, R31, 0x7632, R12 ;  /* 0x000076321f0c7816 */ /* 0x000fe2000000000c */
[----:B------:R-:W-:Y:S01]  /*06d0*/  IMAD R18, R33, 0x100, R18 ;  /* 0x0000010021127824 */ /* 0x000fe200078e0212 */
[----:B------:R-:W-:-:S04]  /*06e0*/  F2FP.F16.E4M3.UNPACK_B R27, R27 ;  /* 0x0000001bff1b723e */ /* 0x000fc800020006ff */
[----:B------:R-:W-:Y:S01]  /*06f0*/  F2FP.F16.E4M3.UNPACK_B R18, R18 ;  /* 0x00000012ff12723e */ /* 0x000fe200020006ff */
[----:B------:R-:W-:Y:S01]  /*0700*/  IMAD R6, R9, 0x100, R6 ;  /* 0x0000010009067824 */ /* 0x000fe200078e0206 */
[----:B------:R-:W-:Y:S01]  /*0710*/  STS.U16 [R3+UR7], R25 ;  /* 0x0000001903007988 */ /* 0x000fe20008000407 */
[----:B------:R-:W-:-:S03]  /*0720*/  IMAD R5, R5, 0x100, R10 ;  /* 0x0000010005057824 */ /* 0x000fc600078e020a */
[----:B------:R-:W-:Y:S01]  /*0730*/  F2FP.F16.E4M3.UNPACK_B R6, R6 ;  /* 0x00000006ff06723e */ /* 0x000fe200020006ff */
[----:B------:R-:W-:Y:S01]  /*0740*/  IMAD R13, R13, 0x100, R14 ;  /* 0x000001000d0d7824 */ /* 0x000fe200078e020e */
[----:B------:R-:W-:Y:S01]  /*0750*/  F2FP.F16.E4M3.UNPACK_B R5, R5 ;  /* 0x00000005ff05723e */ /* 0x000fe200020006ff */
[----:B------:R-:W-:Y:S01]  /*0760*/  STS.U16 [R3+UR7+0x1000], R29 ;  /* 0x0010001d03007988 */ /* 0x000fe20008000407 */
[----:B------:R-:W-:Y:S02]  /*0770*/  PRMT R9, R18, 0x7632, R9 ;  /* 0x0000763212097816 */ /* 0x000fe40000000009 */
[----:B------:R-:W-:Y:S01]  /*0780*/  F2FP.F16.E4M3.UNPACK_B R13, R13 ;  /* 0x0000000dff0d723e */ /* 0x000fe200020006ff */
[----:B------:R-:W-:Y:S01]  /*0790*/  STS.U16 [R3+UR7+0x2000], R31 ;  /* 0x0020001f03007988 */ /* 0x000fe20008000407 */
[----:B------:R-:W-:-:S03]  /*07a0*/  PRMT R10, R6, 0x7632, R10 ;  /* 0x00007632060a7816 */ /* 0x000fc6000000000a */
[----:B------:R0:W-:Y:S04]  /*07b0*/  STS.U16 [R3+UR7+0x3000], R18 ;  /* 0x0030001203007988 */ /* 0x0001e80008000407 */
[----:B------:R1:W-:Y:S04]  /*07c0*/  STS.U16 [R4+UR7+0x400], R8 ;  /* 0x0004000804007988 */ /* 0x0003e80008000407 */
[----:B------:R2:W-:Y:S01]  /*07d0*/  STS.U16 [R4+UR7+0x1400], R11 ;  /* 0x0014000b04007988 */ /* 0x0005e20008000407 */
[----:B0-----:R-:W-:-:S03]  /*07e0*/  LOP3.LUT R3, R3, 0x60, RZ, 0x3c, !PT ;  /* 0x0000006003037812 */ /* 0x001fc600078e3cff */
[----:B------:R0:W-:Y:S01]  /*07f0*/  STS.U16 [R4+UR7+0x2400], R12 ;  /* 0x0024000c04007988 */ /* 0x0001e20008000407 */
[----:B-1----:R-:W-:Y:S02]  /*0800*/  PRMT R8, R27, 0x7632, R8 ;  /* 0x000076321b087816 */ /* 0x002fe40000000008 */
[----:B--2---:R-:W-:Y:S01]  /*0810*/  PRMT R11, R5, 0x7632, R11 ;  /* 0x00007632050b7816 */ /* 0x004fe2000000000b */
[----:B------:R-:W-:Y:S01]  /*0820*/  STS.U16 [R4+UR7+0x3400], R9 ;  /* 0x0034000904007988 */ /* 0x000fe20008000407 */
[----:B0-----:R-:W-:-:S03]  /*0830*/  PRMT R12, R13, 0x7632, R12 ;  /* 0x000076320d0c7816 */ /* 0x001fc6000000000c */
[----:B------:R-:W-:Y:S01]  /*0840*/  STS.U16 [R7+UR7+0x800], R27 ;  /* 0x0008001b07007988 */ /* 0x000fe20008000407 */
[----:B------:R-:W-:Y:S02]  /*0850*/  CS2R R18, SRZ ;  /* 0x0000000000127805 */ /* 0x000fe4000001ff00 */
[----:B------:R-:W-:Y:S01]  /*0860*/  CS2R R14, SRZ ;  /* 0x00000000000e7805 */ /* 0x000fe2000001ff00 */
[----:B------:R-:W-:Y:S04]  /*0870*/  STS.U16 [R7+UR7+0x1800], R6 ;  /* 0x0018000607007988 */ /* 0x000fe80008000407 */
[----:B------:R0:W-:Y:S04]  /*0880*/  STS.U16 [R7+UR7+0x2800], R5 ;  /* 0x0028000507007988 */ /* 0x0001e80008000407 */
[----:B------:R1:W-:Y:S04]  /*0890*/  STS.U16 [R7+UR7+0x3800], R13 ;  /* 0x0038000d07007988 */ /* 0x0003e80008000407 */
[----:B------:R2:W-:Y:S01]  /*08a0*/  STS.U16 [R3+UR7+0xc00], R8 ;  /* 0x000c000803007988 */ /* 0x0005e20008000407 */
[----:B0-----:R-:W-:-:S03]  /*08b0*/  CS2R R4, SRZ ;  /* 0x0000000000047805 */ /* 0x001fc6000001ff00 */
[----:B------:R-:W-:Y:S01]  /*08c0*/  STS.U16 [R3+UR7+0x1c00], R10 ;  /* 0x001c000a03007988 */ /* 0x000fe20008000407 */
[----:B-1----:R-:W-:-:S03]  /*08d0*/  CS2R R6, SRZ ;  /* 0x0000000000067805 */ /* 0x002fc6000001ff00 */
[----:B------:R0:W-:Y:S01]  /*08e0*/  STS.U16 [R3+UR7+0x2c00], R11 ;  /* 0x002c000b03007988 */ /* 0x0001e20008000407 */
[----:B--2---:R-:W-:-:S03]  /*08f0*/  CS2R R8, SRZ ;  /* 0x0000000000087805 */ /* 0x004fc6000001ff00 */
[----:B------:R1:W-:Y:S01]  /*0900*/  STS.U16 [R3+UR7+0x3c00], R12 ;  /* 0x003c000c03007988 */ /* 0x0003e20008000407 */
[----:B0-----:R-:W-:Y:S02]  /*0910*/  CS2R R10, SRZ ;  /* 0x00000000000a7805 */ /* 0x001fe4000001ff00 */
[----:B-1----:R-:W-:Y:S02]  /*0920*/  CS2R R12, SRZ ;  /* 0x00000000000c7805 */ /* 0x002fe4000001ff00 */
[----:B------:R-:W-:Y:S01]  /*0930*/  LOP3.LUT R3, R0, 0x8, RZ, 0xc0, !PT ;  /* 0x0000000800037812 */ /* 0x000fe200078ec0ff */
[----:B------:R-:W-:Y:S06]  /*0940*/  BRA.U !UP0, `(.L_x_0) ;  /* 0x0000001508b07547 */ /* 0x000fec000b800000 */
[--C-:B------:R-:W-:Y:S01]  /*0950*/  SHF.R.S32.HI R5, RZ, 0x2, R0.reuse ;  /* 0x00000002ff057819 */ /* 0x100fe20000011400 */
[C---:B------:R-:W-:Y:S01]  /*0960*/  IMAD.SHL.U32 R4, R0.reuse, 0x20, RZ ;  /* 0x0000002000047824 */ /* 0x040fe200078e00ff */
[--C-:B------:R-:W-:Y:S01]  /*0970*/  SHF.R.S32.HI R7, RZ, 0x1, R0.reuse ;  /* 0x00000001ff077819 */ /* 0x100fe20000011400 */
[----:B------:R-:W0:Y:S01]  /*0980*/  LDCU UR6, c[0x0][0x3c8] ;  /* 0x00007900ff0677ac */ /* 0x000e220008000800 */
[----:B------:R-:W-:Y:S01]  /*0990*/  SGXT R5, R5, 0x1 ;  /* 0x000000010505781a */ /* 0x000fe20000000200 */
[----:B------:R-:W1:Y:S01]  /*09a0*/  LDC.64 R10, c[0x0][0x390] ;  /* 0x0000e400ff0a7b82 */ /* 0x000e620000000a00 */
[----:B------:R-:W-:Y:S01]  /*09b0*/  SHF.R.S32.HI R6, RZ, 0x3, R0 ;  /* 0x00000003ff067819 */ /* 0x000fe20000011400 */
[----:B------:R-:W2:Y:S01]  /*09c0*/  LDCU.64 UR12, c[0x0][0x3d0] ;  /* 0x00007a00ff0c77ac */ /* 0x000ea20008000a00 */
[----:B------:R-:W-:Y:S01]  /*09d0*/  LOP3.LUT R5, R5, 0x90, RZ, 0xc0, !PT ;  /* 0x0000009005057812 */ /* 0x000fe200078ec0ff */
[----:B------:R-:W-:Y:S01]  /*09e0*/  IMAD.SHL.U32 R3, R3, 0x2, RZ ;  /* 0x0000000203037824 */ /* 0x000fe200078e00ff */
[----:B------:R-:W-:Y:S01]  /*09f0*/  SGXT R7, R7, 0x1 ;  /* 0x000000010707781a */ /* 0x000fe20000000200 */
[----:B------:R-:W3:Y:S01]  /*0a00*/  LDCU.64 UR10, c[0x0][0x3c0] ;  /* 0x00007800ff0a77ac */ /* 0x000ee20008000a00 */
[----:B------:R-:W-:Y:S01]  /*0a10*/  LOP3.LUT R4, R5, 0x60, R4, 0xf8, !PT ;  /* 0x0000006005047812 */ /* 0x000fe200078ef804 */
[----:B------:R-:W4:Y:S01]  /*0a20*/  LDC.64 R8, c[0x0][0x388] ;  /* 0x0000e200ff087b82 */ /* 0x000f220000000a00 */
[----:B------:R-:W-:Y:S01]  /*0a30*/  LOP3.LUT R5, R0, 0x1, RZ, 0xc0, !PT ;  /* 0x0000000100057812 */ /* 0x000fe200078ec0ff */
[----:B------:R-:W5:Y:S01]  /*0a40*/  LDCU UR17, c[0x0][0x3d8] ;  /* 0x00007b00ff1177ac */ /* 0x000f620008000800 */
[----:B------:R-:W-:Y:S01]  /*0a50*/  SGXT R6, R6, 0x1 ;  /* 0x000000010606781a */ /* 0x000fe20000000200 */
[----:B------:R-:W-:Y:S01]  /*0a60*/  IMAD.MOV.U32 R44, RZ, RZ, 0x3f800000 ;  /* 0x3f800000ff2c7424 */ /* 0x000fe200078e00ff */
[----:B------:R-:W-:Y:S01]  /*0a70*/  LOP3.LUT R7, R7, 0x840, RZ, 0xc0, !PT ;  /* 0x0000084007077812 */ /* 0x000fe200078ec0ff */
[----:B------:R-:W-:Y:S01]  /*0a80*/  IMAD.MOV R12, RZ, RZ, -R5 ;  /* 0x000000ffff0c7224 */ /* 0x000fe200078e0a05 */
[----:B------:R-:W-:Y:S01]  /*0a90*/  LOP3.LUT R3, R4, R3, RZ, 0x3c, !PT ;  /* 0x0000000304037212 */ /* 0x000fe200078e3cff */
[----:B------:R-:W-:Y:S01]  /*0aa0*/  IMAD.MOV.U32 R63, RZ, RZ, -0x800000 ;  /* 0xff800000ff3f7424 */ /* 0x000fe200078e00ff */
[----:B------:R-:W-:Y:S01]  /*0ab0*/  LOP3.LUT R6, R7, 0x420, R6, 0xf8, !PT ;  /* 0x0000042007067812 */ /* 0x000fe200078ef806 */
[----:B------:R-:W-:Y:S01]  /*0ac0*/  IMAD.SHL.U32 R7, R5, 0x2, RZ ;  /* 0x0000000205077824 */ /* 0x000fe200078e00ff */
[----:B------:R-:W-:Y:S01]  /*0ad0*/  LOP3.LUT R20, R20, 0x100, RZ, 0xc0, !PT ;  /* 0x0000010014147812 */ /* 0x000fe200078ec0ff */
[----:B--2---:R-:W-:Y:S01]  /*0ae0*/  UIMAD UR5, UR8, UR12, URZ ;  /* 0x0000000c080572a4 */ /* 0x004fe2000f8e02ff */
[----:B------:R-:W-:Y:S01]  /*0af0*/  LOP3.LUT R5, R12, 0x210, RZ, 0xc0, !PT ;  /* 0x000002100c057812 */ /* 0x000fe200078ec0ff */
[----:B------:R-:W-:Y:S01]  /*0b00*/  IMAD.MOV.U32 R62, RZ, RZ, -0x800000 ;  /* 0xff800000ff3e7424 */ /* 0x000fe200078e00ff */
[----:B------:R-:W-:Y:S01]  /*0b10*/  IADD3 R46, PT, PT, R3, UR7, R20 ;  /* 0x00000007032e7c10 */ /* 0x000fe2000fffe014 */
[----:B------:R-:W-:Y:S01]  /*0b20*/  USHF.R.S32.HI UR9, URZ, 0x1f, UR5 ;  /* 0x0000001fff097899 */ /* 0x000fe20008011405 */
[--C-:B------:R-:W-:Y:S01]  /*0b30*/  LOP3.LUT R5, R5, 0x1f0, R0.reuse, 0x78, !PT ;  /* 0x000001f005057812 */ /* 0x100fe200078e7800 */
[----:B---3--:R-:W-:Y:S01]  /*0b40*/  UIMAD UR4, UR8, UR10, URZ ;  /* 0x0000000a080472a4 */ /* 0x008fe2000f8e02ff */
[----:B------:R-:W-:Y:S01]  /*0b50*/  LOP3.LUT R3, R0, 0x1f, RZ, 0xc0, !PT ;  /* 0x0000001f00037812 */ /* 0x000fe200078ec0ff */
[----:B------:R-:W-:Y:S01]  /*0b60*/  IMAD.MOV.U32 R55, RZ, RZ, 0x3f800000 ;  /* 0x3f800000ff377424 */ /* 0x000fe200078e00ff */
[----:B------:R-:W-:-:S02]  /*0b70*/  SHF.R.U32.HI R12, RZ, 0x5, R0 ;  /* 0x00000005ff0c7819 */ /* 0x000fc40000011600 */
[----:B------:R-:W-:Y:S02]  /*0b80*/  CS2R R16, SRZ ;  /* 0x0000000000107805 */ /* 0x000fe4000001ff00 */
[--C-:B------:R-:W-:Y:S01]  /*0b90*/  LOP3.LUT R4, R7, 0x1c, R0.reuse, 0xf8, !PT ;  /* 0x0000001c07047812 */ /* 0x100fe200078ef800 */
[----:B------:R-:W-:Y:S01]  /*0ba0*/  IMAD R7, R3, UR13, RZ ;  /* 0x0000000d03077c24 */ /* 0x000fe2000f8e02ff */
[----:B------:R-:W-:Y:S01]  /*0bb0*/  LOP3.LUT R6, R5, R6, RZ, 0x3c, !PT ;  /* 0x0000000605067212 */ /* 0x000fe200078e3cff */
[----:B0-----:R-:W-:Y:S01]  /*0bc0*/  IMAD R5, R3, UR6, RZ ;  /* 0x0000000603057c24 */ /* 0x001fe2000f8e02ff */
[----:B------:R-:W-:Y:S01]  /*0bd0*/  SHF.R.U32.HI R45, RZ, 0x1, R0 ;  /* 0x00000001ff2d7819 */ /* 0x000fe20000011600 */
[----:B------:R-:W-:Y:S01]  /*0be0*/  USHF.R.S32.HI UR6, URZ, 0x1f, UR4 ;  /* 0x0000001fff067899 */ /* 0x000fe20008011404 */
[----:B------:R-:W-:Y:S02]  /*0bf0*/  SGXT.U32 R3, R12, 0x4 ;  /* 0x000000040c03781a */ /* 0x000fe40000000000 */
[----:B------:R-:W-:-:S02]  /*0c00*/  CS2R R18, SRZ ;  /* 0x0000000000127805 */ /* 0x000fc4000001ff00 */
[----:B------:R-:W-:Y:S02]  /*0c10*/  SGXT.U32 R45, R45, 0x1 ;  /* 0x000000012d2d781a */ /* 0x000fe40000000000 */
[----:B------:R-:W-:Y:S02]  /*0c20*/  CS2R R12, SRZ ;  /* 0x00000000000c7805 */ /* 0x000fe4000001ff00 */
[----:B-1----:R-:W-:Y:S01]  /*0c30*/  IADD3 R49, P2, P3, R7, UR5, R10 ;  /* 0x0000000507317c10 */ /* 0x002fe2000fb5e00a */
[C---:B------:R-:W-:Y:S01]  /*0c40*/  IMAD R50, R3.reuse, UR11, RZ ;  /* 0x0000000b03327c24 */ /* 0x040fe2000f8e02ff */
[----:B------:R-:W-:Y:S01]  /*0c50*/  SHF.R.S32.HI R10, RZ, 0x1f, R7 ;  /* 0x0000001fff0a7819 */ /* 0x000fe20000011407 */
[----:B-----5:R-:W-:Y:S01]  /*0c60*/  IMAD R3, R3, UR17, RZ ;  /* 0x0000001103037c24 */ /* 0x020fe2000f8e02ff */
[----:B------:R-:W-:Y:S02]  /*0c70*/  LOP3.LUT R45, R4, R45, RZ, 0xfc, !PT ;  /* 0x0000002d042d7212 */ /* 0x000fe400078efcff */
[----:B------:R-:W-:-:S02]  /*0c80*/  CS2R R14, SRZ ;  /* 0x00000000000e7805 */ /* 0x000fc4000001ff00 */
[----:B------:R-:W-:Y:S01]  /*0c90*/  LOP3.LUT R4, R0, 0x4, RZ, 0xc0, !PT ;  /* 0x0000000400047812 */ /* 0x000fe200078ec0ff */
[----:B------:R-:W0:Y:S01]  /*0ca0*/  LDCU UR10, c[0x0][0x3a8] ;  /* 0x00007500ff0a77ac */ /* 0x000e220008000800 */
[----:B------:R-:W-:Y:S02]  /*0cb0*/  IADD3.X R10, PT, PT, R10, UR9, R11, P2, P3 ;  /* 0x000000090a0a7c10 */ /* 0x000fe400097e640b */
[C---:B------:R-:W-:Y:S01]  /*0cc0*/  IADD3 R61, P2, PT, R3.reuse, R49, RZ ;  /* 0x00000031033d7210 */ /* 0x040fe20007f5e0ff */
[----:B------:R-:W-:Y:S01]  /*0cd0*/  UMOV UR5, URZ ;  /* 0x000000ff00057c82 */ /* 0x000fe20008000000 */
[----:B------:R-:W-:Y:S02]  /*0ce0*/  LEA R47, R4, UR7, 0xa ;  /* 0x00000007042f7c11 */ /* 0x000fe4000f8e50ff */
[----:B------:R-:W-:Y:S02]  /*0cf0*/  LEA.HI R4, R0, 0x10, RZ, 0x1b ;  /* 0x0000001000047811 */ /* 0x000fe400078fd8ff */
[----:B------:R-:W-:Y:S01]  /*0d00*/  LEA.HI.X.SX32 R52, R3, R10, 0x1, P2 ;  /* 0x0000000a03347211 */ /* 0x000fe200010f0eff */
[----:B------:R-:W-:Y:S01]  /*0d10*/  IMAD.IADD R47, R6, 0x1, R47 ;  /* 0x00000001062f7824 */ /* 0x000fe200078e022f */
[----:B------:R-:W-:Y:S01]  /*0d20*/  SHF.R.S32.HI R3, RZ, 0x7, R0 ;  /* 0x00000007ff037819 */ /* 0x000fe20000011400 */
[C---:B------:R-:W-:Y:S01]  /*0d30*/  IMAD R51, R4.reuse, UR11, RZ ;  /* 0x0000000b04337c24 */ /* 0x040fe2000f8e02ff */
[----:B----4-:R-:W-:Y:S01]  /*0d40*/  IADD3 R48, P0, P1, R5, UR4, R8 ;  /* 0x0000000405307c10 */ /* 0x010fe2000f91e008 */
[----:B------:R-:W-:Y:S01]  /*0d50*/  IMAD R4, R4, UR17, RZ ;  /* 0x0000001104047c24 */ /* 0x000fe2000f8e02ff */
[----:B------:R-:W-:-:S02]  /*0d60*/  SHF.R.S32.HI R8, RZ, 0x1f, R5 ;  /* 0x0000001fff087819 */ /* 0x000fc40000011405 */
[----:B------:R-:W-:Y:S02]  /*0d70*/  CS2R R6, SRZ ;  /* 0x0000000000067805 */ /* 0x000fe4000001ff00 */
[----:B------:R-:W-:Y:S01]  /*0d80*/  SGXT R3, R3, 0x1 ;  /* 0x000000010303781a */ /* 0x000fe20000000200 */
[----:B------:R-:W-:Y:S01]  /*0d90*/  UMOV UR4, URZ ;  /* 0x000000ff00047c82 */ /* 0x000fe20008000000 */
[----:B------:R-:W-:Y:S01]  /*0da0*/  IADD3.X R8, PT, PT, R8, UR6, R9, P0, P1 ;  /* 0x0000000608087c10 */ /* 0x000fe200087e2409 */
[----:B------:R-:W-:Y:S01]  /*0db0*/  UMOV UR6, URZ ;  /* 0x000000ff00067c82 */ /* 0x000fe20008000000 */
[-C--:B------:R-:W-:Y:S02]  /*0dc0*/  IADD3 R60, P0, PT, R50, R48.reuse, RZ ;  /* 0x00000030323c7210 */ /* 0x080fe40007f1e0ff */
[----:B------:R-:W-:Y:S02]  /*0dd0*/  IADD3 R48, P1, PT, R51, R48, RZ ;  /* 0x0000003033307210 */ /* 0x000fe40007f3e0ff */
[----:B------:R-:W-:-:S02]  /*0de0*/  IADD3 R49, P3, PT, R4, R49, RZ ;  /* 0x0000003104317210 */ /* 0x000fc40007f7e0ff */
[----:B------:R-:W-:Y:S02]  /*0df0*/  LOP3.LUT R3, R3, 0x90, RZ, 0xc0, !PT ;  /* 0x0000009003037812 */ /* 0x000fe400078ec0ff */
[-C--:B------:R-:W-:Y:S02]  /*0e00*/  LEA.HI.X.SX32 R50, R50, R8.reuse, 0x1, P0 ;  /* 0x0000000832327211 */ /* 0x080fe400000f0eff */
[----:B------:R-:W-:Y:S02]  /*0e10*/  LEA.HI.X.SX32 R51, R51, R8, 0x1, P1 ;  /* 0x0000000833337211 */ /* 0x000fe400008f0eff */
[----:B------:R-:W-:Y:S02]  /*0e20*/  CS2R R8, SRZ ;  /* 0x0000000000087805 */ /* 0x000fe4000001ff00 */
[----:B------:R-:W-:Y:S02]  /*0e30*/  LEA.HI.X.SX32 R53, R4, R10, 0x1, P3 ;  /* 0x0000000a04357211 */ /* 0x000fe400018f0eff */
[----:B------:R-:W-:-:S02]  /*0e40*/  CS2R R10, SRZ ;  /* 0x00000000000a7805 */ /* 0x000fc4000001ff00 */
[----:B------:R-:W-:Y:S02]  /*0e50*/  LOP3.LUT R54, R3, 0x17f, R0, 0x78, !PT ;  /* 0x0000017f03367812 */ /* 0x000fe400078e7800 */
[----:B------:R-:W-:Y:S02]  /*0e60*/  CS2R R4, SRZ ;  /* 0x0000000000047805 */ /* 0x000fe4000001ff00 */
[C---:B------:R-:W-:Y:S02]  /*0e70*/  LOP3.LUT P0, RZ, R0.reuse, 0x2, RZ, 0xc0, !PT ;  /* 0x0000000200ff7812 */ /* 0x040fe4000780c0ff */
[----:B------:R-:W-:Y:S02]  /*0e80*/  LOP3.LUT P1, RZ, R0, 0x1, RZ, 0xc0, !PT ;  /* 0x0000000100ff7812 */ /* 0x000fe4000782c0ff */
[----:B0-----:R-:W-:-:S11]  /*0e90*/  LOP3.LUT R3, R45, 0x1, RZ, 0x3c, !PT ;  /* 0x000000012d037812 */ /* 0x001fd600078e3cff */
.L_x_1:
[----:B------:R-:W-:Y:S02]  /*0ea0*/  USHF.R.S32.HI UR9, URZ, 0x1f, UR4 ;  /* 0x0000001fff097899 */ /* 0x000fe40008011404 */
[----:B------:R-:W-:Y:S02]  /*0eb0*/  IADD3 R20, P2, PT, R60, UR4, RZ ;  /* 0x000000043c147c10 */ /* 0x000fe4000ff5e0ff */
[----:B------:R-:W-:Y:S02]  /*0ec0*/  IADD3 R22, P3, PT, R48, UR4, RZ ;  /* 0x0000000430167c10 */ /* 0x000fe4000ff7e0ff */
[----:B------:R-:W-:Y:S02]  /*0ed0*/  IADD3.X R21, PT, PT, R50, UR9, RZ, P2, !PT ;  /* 0x0000000932157c10 */ /* 0x000fe400097fe4ff */
[----:B------:R-:W-:-:S04]  /*0ee0*/  IADD3.X R23, PT, PT, R51, UR9, RZ, P3, !PT ;  /* 0x0000000933177c10 */ /* 0x000fc80009ffe4ff */
[----:B------:R-:W2:Y:S04]  /*0ef0*/  LDG.E.U8 R21, desc[UR14][R20.64] ;  /* 0x0000000e14157981 */ /* 0x000ea8000c1e1100 */
[----:B------:R-:W3:Y:S01]  /*0f00*/  LDG.E.U8 R23, desc[UR14][R22.64] ;  /* 0x0000000e16177981 */ /* 0x000ee2000c1e1100 */
[----:B------:R-:W-:Y:S01]  /*0f10*/  USHF.R.S32.HI UR9, URZ, 0x1f, UR5 ;  /* 0x0000001fff097899 */ /* 0x000fe20008011405 */
[----:B------:R-:W-:Y:S01]  /*0f20*/  BAR.SYNC.DEFER_BLOCKING 0x0 ;  /* 0x0000000000007b1d */ /* 0x000fe20000010000 */
[----:B------:R-:W-:-:S04]  /*0f30*/  IADD3 R56, P3, PT, R49, UR5, RZ ;  /* 0x0000000531387c10 */ /* 0x000fc8000ff7e0ff */
[----:B------:R-:W-:Y:S01]  /*0f40*/  IADD3.X R57, PT, PT, R53, UR9, RZ, P3, !PT ;  /* 0x0000000935397c10 */ /* 0x000fe20009ffe4ff */
[----:B--2---:R-:W-:Y:S04]  /*0f50*/  STS.U8 [R54+UR7+0x4000], R21 ;  /* 0x0040001536007988 */ /* 0x004fe80008000007 */
[----:B---3--:R-:W-:Y:S01]  /*0f60*/  STS.U8 [R54+UR7+0x4200], R23 ;  /* 0x0042001736007988 */ /* 0x008fe20008000007 */
[----:B------:R-:W-:Y:S06]  /*0f70*/  BAR.SYNC.DEFER_BLOCKING 0x0 ;  /* 0x0000000000007b1d */ /* 0x000fec0000010000 */
[----:B------:R-:W0:Y:S04]  /*0f80*/  LDSM.16.M88.4 R36, [R46+0x4000] ;  /* 0x004000002e24783b */ /* 0x000e280000000200 */
[----:B------:R-:W1:Y:S04]  /*0f90*/  LDSM.16.MT88.4 R24, [R47] ;  /* 0x000000002f18783b */ /* 0x000e680000004200 */
[----:B------:R-:W2:Y:S04]  /*0fa0*/  LDSM.16.MT88.4 R32, [R47+0x2000] ;  /* 0x002000002f20783b */ /* 0x000ea80000004200 */
[----:B------:R-:W3:Y:S01]  /*0fb0*/  LDG.E.U8 R67, desc[UR14][R56.64] ;  /* 0x0000000e38437981 */ /* 0x000ee2000c1e1100 */
[----:B0-----:R-:W-:-:S02]  /*0fc0*/  F2FP.F16.E4M3.UNPACK_B R28, R36 ;  /* 0x00000024ff1c723e */ /* 0x001fc400020006ff */
[----:B------:R-:W-:Y:S01]  /*0fd0*/  F2FP.F16.E4M3.UNPACK_B R29, R37 ;  /* 0x00000025ff1d723e */ /* 0x000fe200020006ff */
[----:B-1----:R-:W-:Y:S02]  /*0fe0*/  IMAD.MOV.U32 R40, RZ, RZ, R24 ;  /* 0x000000ffff287224 */ /* 0x002fe400078e0018 */
[----:B------:R-:W-:Y:S02]  /*0ff0*/  IMAD.MOV.U32 R41, RZ, RZ, R26 ;  /* 0x000000ffff297224 */ /* 0x000fe400078e001a */
[----:B--2---:R-:W-:Y:S02]  /*1000*/  IMAD.MOV.U32 R42, RZ, RZ, R32 ;  /* 0x000000ffff2a7224 */ /* 0x004fe400078e0020 */
[----:B------:R-:W-:Y:S02]  /*1010*/  IMAD.MOV.U32 R43, RZ, RZ, R34 ;  /* 0x000000ffff2b7224 */ /* 0x000fe400078e0022 */
[----:B------:R-:W-:Y:S02]  /*1020*/  IMAD.MOV.U32 R20, RZ, RZ, R25 ;  /* 0x000000ffff147224 */ /* 0x000fe400078e0019 */
[----:B------:R-:W-:-:S02]  /*1030*/  IMAD.MOV.U32 R21, RZ, RZ, R27 ;  /* 0x000000ffff157224 */ /* 0x000fc400078e001b */
[----:B------:R-:W-:Y:S01]  /*1040*/  IMAD.MOV.U32 R22, RZ, RZ, R33 ;  /* 0x000000ffff167224 */ /* 0x000fe200078e0021 */
[----:B------:R-:W-:Y:S01]  /*1050*/  HMMA.16816.F32 R28, R40, R28, RZ ;  /* 0x0000001c281c723c */ /* 0x000fe200000018ff */
[----:B------:R-:W-:Y:S01]  /*1060*/  F2FP.F16.E4M3.UNPACK_B R40, R36.H1 ;  /* 0x00000024ff28723e */ /* 0x000fe200030006ff */
[----:B------:R-:W-:Y:S01]  /*1070*/  IMAD.MOV.U32 R23, RZ, RZ, R35 ;  /* 0x000000ffff177224 */ /* 0x000fe200078e0023 */
[----:B------:R-:W-:Y:S02]  /*1080*/  IADD3 R36, P2, PT, R61, UR5, RZ ;  /* 0x000000053d247c10 */ /* 0x000fe4000ff5e0ff */
[----:B------:R-:W-:Y:S02]  /*1090*/  F2FP.F16.E4M3.UNPACK_B R41, R37.H1 ;  /* 0x00000025ff29723e */ /* 0x000fe400030006ff */
[----:B------:R-:W-:-:S05]  /*10a0*/  IADD3.X R37, PT, PT, R52, UR9, RZ, P2, !PT ;  /* 0x0000000934257c10 */ /* 0x000fca00097fe4ff */
[----:B------:R0:W2:Y:S08]  /*10b0*/  LDG.E.U8 R65, desc[UR14][R36.64] ;  /* 0x0000000e24417981 */ /* 0x0000b0000c1e1100 */
[----:B------:R-:W-:Y:S01]  /*10c0*/  HMMA.16816.F32 R28, R20, R40, R28 ;  /* 0x00000028141c723c */ /* 0x000fe2000000181c */
[----:B------:R-:W1:Y:S01]  /*10d0*/  LDSM.16.M88.4 R20, [R46+0x4200] ;  /* 0x004200002e14783b */ /* 0x000e620000000200 */
[-C--:B------:R-:W-:Y:S01]  /*10e0*/  F2FP.F16.E4M3.UNPACK_B R58, R38.reuse ;  /* 0x00000026ff3a723e */ /* 0x080fe200020006ff */
[----:B------:R-:W-:Y:S01]  /*10f0*/  IMAD.MOV.U32 R40, RZ, RZ, R24 ;  /* 0x000000ffff287224 */ /* 0x000fe200078e0018 */
[-C--:B------:R-:W-:Y:S01]  /*1100*/  F2FP.F16.E4M3.UNPACK_B R59, R39.reuse ;  /* 0x00000027ff3b723e */ /* 0x080fe200020006ff */
[----:B------:R-:W-:Y:S01]  /*1110*/  IMAD.MOV.U32 R41, RZ, RZ, R26 ;  /* 0x000000ffff297224 */ /* 0x000fe200078e001a */
[----:B------:R-:W-:Y:S06]  /*1120*/  BAR.SYNC.DEFER_BLOCKING 0x0 ;  /* 0x0000000000007b1d */ /* 0x000fec0000010000 */
[----:B------:R-:W-:Y:S01]  /*1130*/  HMMA.16816.F32 R40, R40, R58, RZ ;  /* 0x0000003a2828723c */ /* 0x000fe200000018ff */
[----:B------:R-:W-:Y:S01]  /*1140*/  F2FP.F16.E4M3.UNPACK_B R58, R38.H1 ;  /* 0x00000026ff3a723e */ /* 0x000fe200030006ff */
[----:B0-----:R-:W-:Y:S01]  /*1150*/  IMAD.MOV.U32 R36, RZ, RZ, R25 ;  /* 0x000000ffff247224 */ /* 0x001fe200078e0019 */
[----:B------:R-:W-:Y:S01]  /*1160*/  F2FP.F16.E4M3.UNPACK_B R59, R39.H1 ;  /* 0x00000027ff3b723e */ /* 0x000fe200030006ff */
[----:B------:R-:W-:-:S02]  /*1170*/  IMAD.MOV.U32 R37, RZ, RZ, R27 ;  /* 0x000000ffff257224 */ /* 0x000fc400078e001b */
[----:B------:R-:W-:Y:S02]  /*1180*/  IMAD.MOV.U32 R38, RZ, RZ, R33 ;  /* 0x000000ffff267224 */ /* 0x000fe400078e0021 */
[----:B------:R-:W-:-:S12]  /*1190*/  IMAD.MOV.U32 R39, RZ, RZ, R35 ;  /* 0x000000ffff277224 */ /* 0x000fd800078e0023 */
[----:B------:R-:W-:Y:S01]  /*11a0*/  HMMA.16816.F32 R36, R36, R58, R40 ;  /* 0x0000003a2424723c */ /* 0x000fe20000001828 */
[----:B------:R-:W-:Y:S02]  /*11b0*/  IMAD.MOV.U32 R40, RZ, RZ, R24 ;  /* 0x000000ffff287224 */ /* 0x000fe400078e0018 */
[----:B------:R-:W-:Y:S02]  /*11c0*/  IMAD.MOV.U32 R41, RZ, RZ, R26 ;  /* 0x000000ffff297224 */ /* 0x000fe400078e001a */
[----:B------:R-:W-:Y:S02]  /*11d0*/  IMAD.MOV.U32 R42, RZ, RZ, R32 ;  /* 0x000000ffff2a7224 */ /* 0x000fe400078e0020 */
[----:B------:R-:W-:Y:S01]  /*11e0*/  IMAD.MOV.U32 R43, RZ, RZ, R34 ;  /* 0x000000ffff2b7224 */ /* 0x000fe200078e0022 */
[----:B-1----:R-:W-:Y:S02]  /*11f0*/  F2FP.F16.E4M3.UNPACK_B R56, R20 ;  /* 0x00000014ff38723e */ /* 0x002fe400020006ff */
[----:B------:R-:W-:-:S07]  /*1200*/  F2FP.F16.E4M3.UNPACK_B R57, R21 ;  /* 0x00000015ff39723e */ /* 0x000fce00020006ff */
[----:B------:R-:W-:Y:S01]  /*1210*/  HMMA.16816.F32 R40, R40, R56, RZ ;  /* 0x000000382828723c */ /* 0x000fe200000018ff */
[----:B------:R-:W-:Y:S01]  /*1220*/  F2FP.F16.E4M3.UNPACK_B R20, R20.H1 ;  /* 0x00000014ff14723e */ /* 0x000fe200030006ff */
[----:B------:R-:W-:Y:S01]  /*1230*/  IMAD.MOV.U32 R56, RZ, RZ, R25 ;  /* 0x000000ffff387224 */ /* 0x000fe200078e0019 */
[----:B------:R-:W-:Y:S01]  /*1240*/  F2FP.F16.E4M3.UNPACK_B R21, R21.H1 ;  /* 0x00000015ff15723e */ /* 0x000fe200030006ff */
[----:B------:R-:W-:Y:S02]  /*1250*/  IMAD.MOV.U32 R57, RZ, RZ, R27 ;  /* 0x000000ffff397224 */ /* 0x000fe400078e001b */
[----:B------:R-:W-:Y:S02]  /*1260*/  IMAD.MOV.U32 R58, RZ, RZ, R33 ;  /* 0x000000ffff3a7224 */ /* 0x000fe400078e0021 */
[----:B------:R-:W-:-:S12]  /*1270*/  IMAD.MOV.U32 R59, RZ, RZ, R35 ;  /* 0x000000ffff3b7224 */ /* 0x000fd800078e0023 */
[----:B------:R-:W-:Y:S01]  /*1280*/  HMMA.16816.F32 R40, R56, R20, R40 ;  /* 0x000000143828723c */ /* 0x000fe20000001828 */
[----:B------:R-:W-:Y:S01]  /*1290*/  F2FP.F16.E4M3.UNPACK_B R20, R22 ;  /* 0x00000016ff14723e */ /* 0x000fe200020006ff */
[----:B------:R-:W-:Y:S01]  /*12a0*/  IMAD.MOV.U32 R56, RZ, RZ, R24 ;  /* 0x000000ffff387224 */ /* 0x000fe200078e0018 */
[----:B------:R-:W-:Y:S01]  /*12b0*/  F2FP.F16.E4M3.UNPACK_B R21, R23 ;  /* 0x00000017ff15723e */ /* 0x000fe200020006ff */
[----:B------:R-:W-:Y:S02]  /*12c0*/  IMAD.MOV.U32 R57, RZ, RZ, R26 ;  /* 0x000000ffff397224 */ /* 0x000fe400078e001a */
[----:B------:R-:W-:Y:S02]  /*12d0*/  IMAD.MOV.U32 R58, RZ, RZ, R32 ;  /* 0x000000ffff3a7224 */ /* 0x000fe400078e0020 */
[----:B------:R-:W-:-:S07]  /*12e0*/  IMAD.MOV.U32 R59, RZ, RZ, R34 ;  /* 0x000000ffff3b7224 */ /* 0x000fce00078e0022 */
[----:B------:R-:W-:Y:S01]  /*12f0*/  HMMA.16816.F32 R56, R56, R20, RZ ;  /* 0x000000143838723c */ /* 0x000fe200000018ff */
[----:B------:R-:W-:Y:S01]  /*1300*/  F2FP.F16.E4M3.UNPACK_B R68, R22.H1 ;  /* 0x00000016ff44723e */ /* 0x000fe200030006ff */
[----:B------:R-:W-:Y:S01]  /*1310*/  IMAD.MOV.U32 R20, RZ, RZ, R25 ;  /* 0x000000ffff147224 */ /* 0x000fe200078e0019 */
[----:B------:R-:W-:Y:S01]  /*1320*/  F2FP.F16.E4M3.UNPACK_B R69, R23.H1 ;  /* 0x00000017ff45723e */ /* 0x000fe200030006ff */
[----:B------:R-:W-:Y:S02]  /*1330*/  IMAD.MOV.U32 R21, RZ, RZ, R27 ;  /* 0x000000ffff157224 */ /* 0x000fe400078e001b */
[----:B------:R-:W-:Y:S02]  /*1340*/  IMAD.MOV.U32 R22, RZ, RZ, R33 ;  /* 0x000000ffff167224 */ /* 0x000fe400078e0021 */
[----:B------:R-:W-:Y:S02]  /*1350*/  IMAD.MOV.U32 R23, RZ, RZ, R35 ;  /* 0x000000ffff177224 */ /* 0x000fe400078e0023 */
[----:B------:R-:W-:-:S10]  /*1360*/  FMUL R24, R28, UR10 ;  /* 0x0000000a1c187c20 */ /* 0x000fd40008400000 */
[----:B------:R-:W-:Y:S01]  /*1370*/  HMMA.16816.F32 R20, R20, R68, R56 ;  /* 0x000000441414723c */ /* 0x000fe20000001838 */
[----:B------:R-:W-:Y:S01]  /*1380*/  FMUL R25, R29, UR10 ;  /* 0x0000000a1d197c20 */ /* 0x000fe20008400000 */
[----:B------:R-:W-:Y:S01]  /*1390*/  FMUL R26, R36, UR10 ;  /* 0x0000000a241a7c20 */ /* 0x000fe20008400000 */
[----:B------:R-:W-:Y:S01]  /*13a0*/  FMUL R27, R37, UR10 ;  /* 0x0000000a251b7c20 */ /* 0x000fe20008400000 */
[----:B------:R-:W-:-:S03]  /*13b0*/  FMUL R32, R40, UR10 ;  /* 0x0000000a28207c20 */ /* 0x000fc60008400000 */
[----:B------:R-:W-:Y:S01]  /*13c0*/  FMNMX3 R26, R24, R25, R26, !PT ;  /* 0x00000019181a7276 */ /* 0x000fe2000780001a */
[----:B------:R-:W-:-:S03]  /*13d0*/  FMUL R24, R41, UR10 ;  /* 0x0000000a29187c20 */ /* 0x000fc60008400000 */
[----:B------:R-:W-:-:S08]  /*13e0*/  FMNMX3 R27, R26, R27, R32, !PT ;  /* 0x0000001b1a1b7276 */ /* 0x000fd00007800020 */
[----:B------:R-:W-:Y:S01]  /*13f0*/  FMUL R25, R20, UR10 ;  /* 0x0000000a14197c20 */ /* 0x000fe20008400000 */
[----:B------:R-:W-:-:S04]  /*1400*/  FMUL R26, R21, UR10 ;  /* 0x0000000a151a7c20 */ /* 0x000fc80008400000 */
[----:B------:R-:W-:-:S04]  /*1410*/  FMNMX3 R25, R27, R24, R25, !PT ;  /* 0x000000181b197276 */ /* 0x000fc80007800019 */
[----:B------:R-:W-:-:S05]  /*1420*/  FMNMX R33, R26, R25, !PT ;  /* 0x000000191a217209 */ /* 0x000fca0007800000 */
[----:B------:R-:W0:Y:S01]  /*1430*/  SHFL.BFLY PT, R34, R33, 0x2, 0x1f ;  /* 0x0c401f0021227f89 */ /* 0x000e2200000e0000 */
[----:B------:R-:W-:Y:S01]  /*1440*/  FMUL R24, R30, UR10 ;  /* 0x0000000a1e187c20 */ /* 0x000fe20008400000 */
[----:B------:R-:W-:Y:S01]  /*1450*/  FMUL R25, R31, UR10 ;  /* 0x0000000a1f197c20 */ /* 0x000fe20008400000 */
[----:B------:R-:W-:Y:S01]  /*1460*/  FMUL R26, R38, UR10 ;  /* 0x0000000a261a7c20 */ /* 0x000fe20008400000 */
[----:B------:R-:W-:Y:S01]  /*1470*/  FMUL R27, R39, UR10 ;  /* 0x0000000a271b7c20 */ /* 0x000fe20008400000 */
[----:B------:R-:W-:-:S03]  /*1480*/  FMUL R32, R42, UR10 ;  /* 0x0000000a2a207c20 */ /* 0x000fc60008400000 */
[----:B------:R-:W-:Y:S01]  /*1490*/  FMNMX3 R24, R24, R25, R26, !PT ;  /* 0x0000001918187276 */ /* 0x000fe2000780001a */
[----:B------:R-:W-:-:S03]  /*14a0*/  FMUL R25, R22, UR10 ;  /* 0x0000000a16197c20 */ /* 0x000fc60008400000 */
[----:B------:R-:W-:Y:S01]  /*14b0*/  FMNMX3 R27, R24, R27, R32, !PT ;  /* 0x0000001b181b7276 */ /* 0x000fe20007800020 */
[----:B------:R-:W-:Y:S01]  /*14c0*/  FMUL R24, R43, UR10 ;  /* 0x0000000a2b187c20 */ /* 0x000fe20008400000 */
[----:B------:R-:W-:-:S04]  /*14d0*/  FMUL R26, R23, UR10 ;  /* 0x0000000a171a7c20 */ /* 0x000fc80008400000 */
[----:B------:R-:W-:Y:S02]  /*14e0*/  FMNMX3 R25, R27, R24, R25, !PT ;  /* 0x000000181b197276 */ /* 0x000fe40007800019 */
[----:B0-----:R-:W-:Y:S02]  /*14f0*/  FMNMX R34, R33, R34, !PT ;  /* 0x0000002221227209 */ /* 0x001fe40007800000 */
[----:B------:R-:W-:-:S03]  /*1500*/  FMNMX R24, R26, R25, !PT ;  /* 0x000000191a187209 */ /* 0x000fc60007800000 */
[----:B------:R-:W0:Y:S04]  /*1510*/  SHFL.BFLY PT, R56, R34, 0x1, 0x1f ;  /* 0x0c201f0022387f89 */ /* 0x000e2800000e0000 */
[----:B------:R-:W1:Y:S01]  /*1520*/  SHFL.BFLY PT, R25, R24, 0x2, 0x1f ;  /* 0x0c401f0018197f89 */ /* 0x000e6200000e0000 */
[----:B0-----:R-:W-:Y:S02]  /*1530*/  FMNMX3 R56, R34, R56, R63, !PT ;  /* 0x0000003822387276 */ /* 0x001fe4000780003f */
[----:B-1----:R-:W-:-:S03]  /*1540*/  FMNMX R33, R24, R25, !PT ;  /* 0x0000001918217209 */ /* 0x002fc60007800000 */
[----:B------:R-:W-:-:S04]  /*1550*/  FFMA R28, R28, UR10, -R56 ;  /* 0x0000000a1c1c7c23 */ /* 0x000fc80008000838 */
[----:B------:R-:W-:Y:S02]  /*1560*/  FMUL R25, R28, 1.4426950216293334961 ;  /* 0x3fb8aa3b1c197820 */ /* 0x000fe40000400000 */
[----:B------:R-:W0:Y:S01]  /*1570*/  SHFL.BFLY PT, R28, R33, 0x1, 0x1f ;  /* 0x0c201f00211c7f89 */ /* 0x000e2200000e0000 */
[--C-:B------:R-:W-:Y:S01]  /*1580*/  FFMA R29, R29, UR10, -R56.reuse ;  /* 0x0000000a1d1d7c23 */ /* 0x100fe20008000838 */
[--C-:B------:R-:W-:Y:S01]  /*1590*/  FFMA R36, R36, UR10, -R56.reuse ;  /* 0x0000000a24247c23 */ /* 0x100fe20008000838 */
[--C-:B------:R-:W-:Y:S02]  /*15a0*/  FFMA R37, R37, UR10, -R56.reuse ;  /* 0x0000000a25257c23 */ /* 0x100fe40008000838 */
[----:B------:R-:W-:Y:S01]  /*15b0*/  FMUL R26, R29, 1.4426950216293334961 ;  /* 0x3fb8aa3b1d1a7820 */ /* 0x000fe20000400000 */
[----:B------:R-:W-:Y:S01]  /*15c0*/  FMUL R27, R36, 1.4426950216293334961 ;  /* 0x3fb8aa3b241b7820 */ /* 0x000fe20000400000 */
[----:B------:R-:W-:Y:S01]  /*15d0*/  FMUL R32, R37, 1.4426950216293334961 ;  /* 0x3fb8aa3b25207820 */ /* 0x000fe20000400000 */
[--C-:B------:R-:W-:Y:S01]  /*15e0*/  FFMA R20, R20, UR10, -R56.reuse ;  /* 0x0000000a14147c23 */ /* 0x100fe20008000838 */
[--C-:B------:R-:W-:Y:S01]  /*15f0*/  FFMA R40, R40, UR10, -R56.reuse ;  /* 0x0000000a28287c23 */ /* 0x100fe20008000838 */
[--C-:B------:R-:W-:Y:S01]  /*1600*/  FFMA R41, R41, UR10, -R56.reuse ;  /* 0x0000000a29297c23 */ /* 0x100fe20008000838 */
[----:B------:R-:W-:Y:S01]  /*1610*/  FFMA R21, R21, UR10, -R56 ;  /* 0x0000000a15157c23 */ /* 0x000fe20008000838 */
[----:B------:R-:W-:Y:S01]  /*1620*/  MUFU.EX2 R25, R25 ;  /* 0x0000001900197308 */ /* 0x000fe20000000800 */
[----:B------:R-:W-:Y:S01]  /*1630*/  FMUL R20, R20, 1.4426950216293334961 ;  /* 0x3fb8aa3b14147820 */ /* 0x000fe20000400000 */
[----:B------:R-:W-:Y:S01]  /*1640*/  FMUL R24, R40, 1.4426950216293334961 ;  /* 0x3fb8aa3b28187820 */ /* 0x000fe20000400000 */
[----:B------:R-:W-:Y:S01]  /*1650*/  FMUL R29, R41, 1.4426950216293334961 ;  /* 0x3fb8aa3b291d7820 */ /* 0x000fe20000400000 */
[----:B0-----:R-:W-:-:S04]  /*1660*/  FMNMX3 R37, R33, R28, R62, !PT ;  /* 0x0000001c21257276 */ /* 0x001fc8000780003e */
[----:B------:R-:W0:Y:S01]  /*1670*/  MUFU.EX2 R26, R26 ;  /* 0x0000001a001a7308 */ /* 0x000e220000000800 */
[----:B------:R-:W-:Y:S01]  /*1680*/  FMUL R28, R21, 1.4426950216293334961 ;  /* 0x3fb8aa3b151c7820 */ /* 0x000fe20000400000 */
[--C-:B------:R-:W-:Y:S01]  /*1690*/  FFMA R30, R30, UR10, -R37.reuse ;  /* 0x0000000a1e1e7c23 */ /* 0x100fe20008000825 */
[--C-:B------:R-:W-:Y:S01]  /*16a0*/  FFMA R31, R31, UR10, -R37.reuse ;  /* 0x0000000a1f1f7c23 */ /* 0x100fe20008000825 */
[--C-:B------:R-:W-:Y:S01]  /*16b0*/  FFMA R38, R38, UR10, -R37.reuse ;  /* 0x0000000a26267c23 */ /* 0x100fe20008000825 */
[----:B------:R-:W-:-:S03]  /*16c0*/  FFMA R39, R39, UR10, -R37 ;  /* 0x0000000a27277c23 */ /* 0x000fc60008000825 */
[----:B------:R-:W-:Y:S01]  /*16d0*/  MUFU.EX2 R27, R27 ;  /* 0x0000001b001b7308 */ /* 0x000fe20000000800 */
[----:B------:R-:W-:Y:S01]  /*16e0*/  FMUL R30, R30, 1.4426950216293334961 ;  /* 0x3fb8aa3b1e1e7820 */ /* 0x000fe20000400000 */
[----:B------:R-:W-:Y:S01]  /*16f0*/  FMUL R31, R31, 1.4426950216293334961 ;  /* 0x3fb8aa3b1f1f7820 */ /* 0x000fe20000400000 */
[----:B------:R-:W-:Y:S01]  /*1700*/  FMUL R21, R38, 1.4426950216293334961 ;  /* 0x3fb8aa3b26157820 */ /* 0x000fe20000400000 */
[----:B------:R-:W-:-:S04]  /*1710*/  FMUL R39, R39, 1.4426950216293334961 ;  /* 0x3fb8aa3b27277820 */ /* 0x000fc80000400000 */
[----:B------:R-:W1:Y:S01]  /*1720*/  MUFU.EX2 R32, R32 ;  /* 0x0000002000207308 */ /* 0x000e620000000800 */
[--C-:B------:R-:W-:Y:S01]  /*1730*/  FFMA R42, R42, UR10, -R37.reuse ;  /* 0x0000000a2a2a7c23 */ /* 0x100fe20008000825 */
[--C-:B------:R-:W-:Y:S01]  /*1740*/  FFMA R22, R22, UR10, -R37.reuse ;  /* 0x0000000a16167c23 */ /* 0x100fe20008000825 */
[----:B------:R-:W-:-:S05]  /*1750*/  FFMA R23, R23, UR10, -R37 ;  /* 0x0000000a17177c23 */ /* 0x000fca0008000825 */
[----:B------:R4:W-:Y:S01]  /*1760*/  MUFU.EX2 R41, R20 ;  /* 0x0000001400297308 */ /* 0x0009e20000000800 */
[----:B------:R-:W-:Y:S01]  /*1770*/  FMUL R42, R42, 1.4426950216293334961 ;  /* 0x3fb8aa3b2a2a7820 */ /* 0x000fe20000400000 */
[----:B------:R-:W-:Y:S01]  /*1780*/  FMUL R22, R22, 1.4426950216293334961 ;  /* 0x3fb8aa3b16167820 */ /* 0x000fe20000400000 */
[----:B------:R-:W-:Y:S01]  /*1790*/  FMUL R23, R23, 1.4426950216293334961 ;  /* 0x3fb8aa3b17177820 */ /* 0x000fe20000400000 */
[----:B----4-:R-:W-:-:S04]  /*17a0*/  FFMA R20, R43, UR10, -R37 ;  /* 0x0000000a2b147c23 */ /* 0x010fc80008000825 */
[----:B------:R-:W-:Y:S01]  /*17b0*/  MUFU.EX2 R33, R30 ;  /* 0x0000001e00217308 */ /* 0x000fe20000000800 */
[----:B------:R-:W-:-:S07]  /*17c0*/  FMUL R20, R20, 1.4426950216293334961 ;  /* 0x3fb8aa3b14147820 */ /* 0x000fce0000400000 */
[----:B------:R-:W4:Y:S08]  /*17d0*/  MUFU.EX2 R34, R31 ;  /* 0x0000001f00227308 */ /* 0x000f300000000800 */
[----:B------:R0:W-:Y:S08]  /*17e0*/  MUFU.EX2 R35, R21 ;  /* 0x0000001500237308 */ /* 0x0001f00000000800 */
[----:B------:R1:W5:Y:S01]  /*17f0*/  MUFU.EX2 R64, R39 ;  /* 0x0000002700407308 */ /* 0x0003620000000800 */
[----:B---3--:R-:W-:Y:S07]  /*1800*/  STS.U8 [R54+UR7+0x4200], R67 ;  /* 0x0042004336007988 */ /* 0x008fee0008000007 */
[----:B------:R-:W-:Y:S01]  /*1810*/  MUFU.EX2 R24, R24 ;  /* 0x0000001800187308 */ /* 0x000fe20000000800 */
[----:B--2---:R-:W-:Y:S07]  /*1820*/  STS.U8 [R54+UR7+0x4000], R65 ;  /* 0x0040004136007988 */ /* 0x004fee0008000007 */
[----:B------:R-:W2:Y:S01]  /*1830*/  MUFU.EX2 R29, R29 ;  /* 0x0000001d001d7308 */ /* 0x000ea20000000800 */
[----:B0-----:R-:W-:-:S02]  /*1840*/  F2FP.SATFINITE.E4M3.F32.PACK_AB_MERGE_C R21, R26, R25, RZ ;  /* 0x000000191a15723e */ /* 0x001fc400048070ff */
[----:B-1----:R-:W-:-:S05]  /*1850*/  F2FP.SATFINITE.E4M3.F32.PACK_AB_MERGE_C R39, R32, R27, RZ ;  /* 0x0000001b2027723e */ /* 0x002fca00048070ff */
[----:B------:R-:W0:Y:S01]  /*1860*/  MUFU.EX2 R28, R28 ;  /* 0x0000001c001c7308 */ /* 0x000e220000000800 */
[----:B------:R-:W-:-:S07]  /*1870*/  F2FP.F16.E4M3.UNPACK_B R21, R21 ;  /* 0x00000015ff15723e */ /* 0x000fce00020006ff */
[----:B------:R-:W-:Y:S08]  /*1880*/  MUFU.EX2 R43, R42 ;  /* 0x0000002a002b7308 */ /* 0x000ff00000000800 */
[----:B------:R1:W3:Y:S08]  /*1890*/  MUFU.EX2 R38, R20 ;  /* 0x0000001400267308 */ /* 0x0002f00000000800 */
[----:B------:R-:W-:Y:S01]  /*18a0*/  MUFU.EX2 R31, R22 ;  /* 0x00000016001f7308 */ /* 0x000fe20000000800 */
[----:B-1----:R-:W-:-:S07]  /*18b0*/  F2FP.F16.E4M3.UNPACK_B R20, R39 ;  /* 0x00000027ff14723e */ /* 0x002fce00020006ff */
[----:B------:R1:W0:Y:S01]  /*18c0*/  MUFU.EX2 R30, R23 ;  /* 0x00000017001e7308 */ /* 0x0002220000000800 */
[----:B----4-:R-:W-:Y:S02]  /*18d0*/  F2FP.SATFINITE.E4M3.F32.PACK_AB_MERGE_C R36, R34, R33, RZ ;  /* 0x000000212224723e */ /* 0x010fe400048070ff */
[----:B-----5:R-:W-:Y:S02]  /*18e0*/  F2FP.SATFINITE.E4M3.F32.PACK_AB_MERGE_C R40, R64, R35, RZ ;  /* 0x000000234028723e */ /* 0x020fe400048070ff */
[----:B------:R-:W-:Y:S02]  /*18f0*/  SEL R66, R21, R20, !P1 ;  /* 0x0000001415427207 */ /* 0x000fe40004800000 */
[----:B------:R-:W-:Y:S02]  /*1900*/  SEL R68, R20, R21, !P1 ;  /* 0x0000001514447207 */ /* 0x000fe40004800000 */
[----:B--2---:R-:W-:Y:S02]  /*1910*/  F2FP.SATFINITE.E4M3.F32.PACK_AB_MERGE_C R20, R29, R24, RZ ;  /* 0x000000181d14723e */ /* 0x004fe400048070ff */
[----:B------:R-:W-:-:S02]  /*1920*/  F2FP.F16.E4M3.UNPACK_B R36, R36 ;  /* 0x00000024ff24723e */ /* 0x000fc400020006ff */
[----:B------:R-:W-:Y:S02]  /*1930*/  F2FP.F16.E4M3.UNPACK_B R39, R40 ;  /* 0x00000028ff27723e */ /* 0x000fe400020006ff */
[----:B-1----:R-:W-:Y:S02]  /*1940*/  F2FP.F16.E4M3.UNPACK_B R23, R20 ;  /* 0x00000014ff17723e */ /* 0x002fe400020006ff */
[----:B0-----:R-:W-:Y:S02]  /*1950*/  F2FP.SATFINITE.E4M3.F32.PACK_AB_MERGE_C R21, R28, R41, RZ ;  /* 0x000000291c15723e */ /* 0x001fe400048070ff */
[----:B---3--:R-:W-:Y:S02]  /*1960*/  F2FP.SATFINITE.E4M3.F32.PACK_AB_MERGE_C R20, R38, R43, RZ ;  /* 0x0000002b2614723e */ /* 0x008fe400048070ff */
[----:B------:R-:W-:Y:S02]  /*1970*/  F2FP.SATFINITE.E4M3.F32.PACK_AB_MERGE_C R22, R30, R31, RZ ;  /* 0x0000001f1e16723e */ /* 0x000fe400048070ff */
[----:B------:R-:W-:-:S02]  /*1980*/  SEL R40, R36, R39, !P1 ;  /* 0x0000002724287207 */ /* 0x000fc40004800000 */
[----:B------:R-:W-:Y:S01]  /*1990*/  SEL R70, R39, R36, !P1 ;  /* 0x0000002427467207 */ /* 0x000fe20004800000 */
[----:B------:R-:W-:Y:S01]  /*19a0*/  FADD R26, R25, R26 ;  /* 0x0000001a191a7221 */ /* 0x000fe20000000000 */
[----:B------:R-:W-:Y:S02]  /*19b0*/  F2FP.F16.E4M3.UNPACK_B R36, R21 ;  /* 0x00000015ff24723e */ /* 0x000fe400020006ff */
[----:B------:R-:W-:Y:S02]  /*19c0*/  F2FP.F16.E4M3.UNPACK_B R20, R20 ;  /* 0x00000014ff14723e */ /* 0x000fe400020006ff */
[----:B------:R-:W-:Y:S01]  /*19d0*/  F2FP.F16.E4M3.UNPACK_B R21, R22 ;  /* 0x00000016ff15723e */ /* 0x000fe200020006ff */
[----:B------:R-:W-:Y:S01]  /*19e0*/  FADD R27, R27, R26 ;  /* 0x0000001a1b1b7221 */ /* 0x000fe20000000000 */
[----:B------:R-:W-:Y:S02]  /*19f0*/  SEL R42, R23, R36, !P1 ;  /* 0x00000024172a7207 */ /* 0x000fe40004800000 */
[----:B------:R-:W-:Y:S01]  /*1a00*/  SEL R72, R36, R23, !P1 ;  /* 0x0000001724487207 */ /* 0x000fe20004800000 */
[----:B------:R-:W-:Y:S01]  /*1a10*/  FADD R36, -R56, R63 ;  /* 0x0000003f38247221 */ /* 0x000fe20000000100 */
[----:B------:R-:W-:Y:S01]  /*1a20*/  SEL R58, R20, R21, !P1 ;  /* 0x00000015143a7207 */ /* 0x000fe20004800000 */
[----:B------:R-:W-:Y:S01]  /*1a30*/  FADD R39, -R37, R62 ;  /* 0x0000003e25277221 */ /* 0x000fe20000000100 */
[----:B------:R-:W-:Y:S01]  /*1a40*/  SEL R74, R21, R20, !P1 ;  /* 0x00000014154a7207 */ /* 0x000fe20004800000 */
[----:B------:R-:W-:Y:S01]  /*1a50*/  BAR.SYNC.DEFER_BLOCKING 0x0 ;  /* 0x0000000000007b1d */ /* 0x000fe20000010000 */
[----:B------:R-:W-:Y:S01]  /*1a60*/  FMUL R62, R36, 1.4426950216293334961 ;  /* 0x3fb8aa3b243e7820 */ /* 0x000fe20000400000 */
[----:B------:R-:W-:Y:S01]  /*1a70*/  FADD R27, R32, R27 ;  /* 0x0000001b201b7221 */ /* 0x000fe20000000000 */
[----:B------:R-:W-:-:S03]  /*1a80*/  FMUL R36, R39, 1.4426950216293334961 ;  /* 0x3fb8aa3b27247820 */ /* 0x000fc60000400000 */
[----:B------:R0:W1:Y:S01]  /*1a90*/  MUFU.EX2 R39, R62 ;  /* 0x0000003e00277308 */ /* 0x0000620000000800 */
[----:B------:R-:W-:Y:S01]  /*1aa0*/  FADD R34, R33, R34 ;  /* 0x0000002221227221 */ /* 0x000fe20000000000 */
[----:B0-----:R-:W-:Y:S01]  /*1ab0*/  FADD R62, R24, R27 ;  /* 0x0000001b183e7221 */ /* 0x001fe20000000000 */
[----:B------:R-:W-:Y:S04]  /*1ac0*/  LDSM.16.M88.4 R20, [R46+0x4000] ;  /* 0x004000002e14783b */ /* 0x000fe80000000200 */
[----:B------:R-:W-:Y:S01]  /*1ad0*/  LDSM.16.M88.4 R24, [R46+0x4200] ;  /* 0x004200002e18783b */ /* 0x000fe20000000200 */
[----:B------:R-:W-:-:S03]  /*1ae0*/  FADD R35, R35, R34 ;  /* 0x0000002223237221 */ /* 0x000fc60000000000 */
[----:B------:R-:W-:Y:S04]  /*1af0*/  SHFL.IDX PT, R66, R66, R45, 0x1f ;  /* 0x00001f2d42427589 */ /* 0x000fe800000e0000 */
[----:B------:R-:W0:Y:S04]  /*1b00*/  SHFL.IDX PT, R69, R68, R3, 0x1f ;  /* 0x00001f0344457589 */ /* 0x000e2800000e0000 */
[----:B------:R-:W-:Y:S04]  /*1b10*/  SHFL.IDX PT, R40, R40, R45, 0x1f ;  /* 0x00001f2d28287589 */ /* 0x000fe800000e0000 */
[----:B------:R-:W2:Y:S04]  /*1b20*/  SHFL.IDX PT, R57, R70, R3, 0x1f ;  /* 0x00001f0346397589 */ /* 0x000ea800000e0000 */
[----:B------:R-:W-:Y:S04]  /*1b30*/  SHFL.IDX PT, R42, R42, R45, 0x1f ;  /* 0x00001f2d2a2a7589 */ /* 0x000fe800000e0000 */
[----:B------:R-:W3:Y:S04]  /*1b40*/  SHFL.IDX PT, R59, R72, R3, 0x1f ;  /* 0x00001f03483b7589 */ /* 0x000ee800000e0000 */
[----:B------:R-:W-:Y:S04]  /*1b50*/  SHFL.IDX PT, R58, R58, R45, 0x1f ;  /* 0x00001f2d3a3a7589 */ /* 0x000fe800000e0000 */
[----:B------:R-:W4:Y:S01]  /*1b60*/  SHFL.IDX PT, R63, R74, R3, 0x1f ;  /* 0x00001f034a3f7589 */ /* 0x000f2200000e0000 */
[----:B------:R-:W5:Y:S01]  /*1b70*/  MUFU.EX2 R36, R36 ;  /* 0x0000002400247308 */ /* 0x000f620000000800 */
[----:B------:R-:W-:Y:S01]  /*1b80*/  FADD R64, R64, R35 ;  /* 0x0000002340407221 */ /* 0x000fe20000000000 */
[----:B------:R-:W-:-:S03]  /*1b90*/  FADD R62, R29, R62 ;  /* 0x0000003e1d3e7221 */ /* 0x000fc60000000000 */
[----:B------:R-:W-:Y:S01]  /*1ba0*/  FADD R43, R43, R64 ;  /* 0x000000402b2b7221 */ /* 0x000fe20000000000 */
[----:B------:R-:W-:-:S03]  /*1bb0*/  FADD R41, R41, R62 ;  /* 0x0000003e29297221 */ /* 0x000fc60000000000 */
[----:B------:R-:W-:Y:S01]  /*1bc0*/  FADD R38, R38, R43 ;  /* 0x0000002b26267221 */ /* 0x000fe20000000000 */
[----:B------:R-:W-:-:S03]  /*1bd0*/  FADD R41, R28, R41 ;  /* 0x000000291c297221 */ /* 0x000fc60000000000 */
[----:B------:R-:W-:Y:S01]  /*1be0*/  FADD R31, R31, R38 ;  /* 0x000000261f1f7221 */ /* 0x000fe20000000000 */
[----:B0-----:R-:W-:Y:S01]  /*1bf0*/  SEL R32, R66, R69, !P0 ;  /* 0x0000004542207207 */ /* 0x001fe20004000000 */
[C---:B-1----:R-:W-:Y:S01]  /*1c00*/  FMUL R8, R39.reuse, R8 ;  /* 0x0000000827087220 */ /* 0x042fe20000400000 */
[----:B--2---:R-:W-:Y:S01]  /*1c10*/  SEL R33, R40, R57, !P0 ;  /* 0x0000003928217207 */ /* 0x004fe20004000000 */
[----:B------:R-:W-:Y:S01]  /*1c20*/  FADD R38, R30, R31 ;  /* 0x0000001f1e267221 */ /* 0x000fe20000000000 */
[----:B---3--:R-:W-:Y:S01]  /*1c30*/  SEL R34, R42, R59, !P0 ;  /* 0x0000003b2a227207 */ /* 0x008fe20004000000 */
[----:B------:R-:W-:Y:S01]  /*1c40*/  FMUL R9, R39, R9 ;  /* 0x0000000927097220 */ /* 0x000fe20000400000 */
[C---:B-----5:R-:W-:Y:S01]  /*1c50*/  FMUL R10, R36.reuse, R10 ;  /* 0x0000000a240a7220 */ /* 0x060fe20000400000 */
[----:B------:R-:W-:Y:S01]  /*1c60*/  FMUL R11, R36, R11 ;  /* 0x0000000b240b7220 */ /* 0x000fe20000400000 */
[----:B------:R-:W-:Y:S02]  /*1c70*/  F2FP.F16.E4M3.UNPACK_B R64, R22 ;  /* 0x00000016ff40723e */ /* 0x000fe400020006ff */
[----:B----4-:R-:W-:-:S02]  /*1c80*/  SEL R35, R58, R63, !P0 ;  /* 0x0000003f3a237207 */ /* 0x010fc40004000000 */
[----:B------:R-:W-:Y:S01]  /*1c90*/  F2FP.F16.E4M3.UNPACK_B R65, R23 ;  /* 0x00000017ff41723e */ /* 0x000fe200020006ff */
[----:B------:R-:W0:Y:S01]  /*1ca0*/  SHFL.BFLY PT, R62, R41, 0x2, 0x1f ;  /* 0x0c401f00293e7f89 */ /* 0x000e2200000e0000 */
[----:B------:R-:W-:Y:S01]  /*1cb0*/  F2FP.F16.E4M3.UNPACK_B R70, R20 ;  /* 0x00000014ff46723e */ /* 0x000fe200020006ff */
[C---:B------:R-:W-:Y:S01]  /*1cc0*/  FMUL R16, R39.reuse, R16 ;  /* 0x0000001027107220 */ /* 0x040fe20000400000 */
[C---:B------:R-:W-:Y:S01]  /*1cd0*/  FMUL R17, R39.reuse, R17 ;  /* 0x0000001127117220 */ /* 0x040fe20000400000 */
[C---:B------:R-:W-:Y:S01]  /*1ce0*/  FMUL R18, R36.reuse, R18 ;  /* 0x0000001224127220 */ /* 0x040fe20000400000 */
[C---:B------:R-:W-:Y:S01]  /*1cf0*/  FMUL R19, R36.reuse, R19 ;  /* 0x0000001324137220 */ /* 0x040fe20000400000 */
[----:B------:R-:W-:Y:S01]  /*1d00*/  F2FP.F16.E4M3.UNPACK_B R71, R21 ;  /* 0x00000015ff47723e */ /* 0x000fe200020006ff */
[----:B------:R-:W1:Y:S01]  /*1d10*/  SHFL.BFLY PT, R43, R38, 0x2, 0x1f ;  /* 0x0c401f00262b7f89 */ /* 0x000e6200000e0000 */
[----:B------:R-:W-:Y:S01]  /*1d20*/  HMMA.16816.F32 R8, R32, R64, R8 ;  /* 0x000000402008723c */ /* 0x000fe20000001808 */
[C---:B------:R-:W-:Y:S01]  /*1d30*/  FMUL R4, R39.reuse, R4 ;  /* 0x0000000427047220 */ /* 0x040fe20000400000 */
[----:B------:R-:W-:Y:S01]  /*1d40*/  FMUL R5, R39, R5 ;  /* 0x0000000527057220 */ /* 0x000fe20000400000 */
[C---:B------:R-:W-:Y:S01]  /*1d50*/  FMUL R6, R36.reuse, R6 ;  /* 0x0000000624067220 */ /* 0x040fe20000400000 */
[----:B------:R-:W-:Y:S01]  /*1d60*/  FMUL R7, R36, R7 ;  /* 0x0000000724077220 */ /* 0x000fe20000400000 */
[----:B------:R-:W-:-:S02]  /*1d70*/  F2FP.F16.E4M3.UNPACK_B R64, R24 ;  /* 0x00000018ff40723e */ /* 0x000fc400020006ff */
[----:B------:R-:W-:Y:S01]  /*1d80*/  F2FP.F16.E4M3.UNPACK_B R65, R25 ;  /* 0x00000019ff41723e */ /* 0x000fe200020006ff */
[----:B------:R-:W-:Y:S01]  /*1d90*/  HMMA.16816.F32 R16, R32, R70, R16 ;  /* 0x000000462010723c */ /* 0x000fe20000001810 */
[C---:B------:R-:W-:Y:S01]  /*1da0*/  FMUL R12, R39.reuse, R12 ;  /* 0x0000000c270c7220 */ /* 0x040fe20000400000 */
[C---:B------:R-:W-:Y:S01]  /*1db0*/  FMUL R14, R36.reuse, R14 ;  /* 0x0000000e240e7220 */ /* 0x040fe20000400000 */
[----:B------:R-:W-:Y:S01]  /*1dc0*/  FMUL R13, R39, R13 ;  /* 0x0000000d270d7220 */ /* 0x000fe20000400000 */
[----:B------:R-:W-:-:S04]  /*1dd0*/  FMUL R15, R36, R15 ;  /* 0x0000000f240f7220 */ /* 0x000fc80000400000 */
[C---:B------:R-:W-:Y:S01]  /*1de0*/  HMMA.16816.F32 R4, R32.reuse, R64, R4 ;  /* 0x000000402004723c */ /* 0x040fe20000001804 */
[----:B------:R-:W-:Y:S02]  /*1df0*/  F2FP.F16.E4M3.UNPACK_B R64, R26 ;  /* 0x0000001aff40723e */ /* 0x000fe400020006ff */
[----:B------:R-:W-:Y:S02]  /*1e00*/  F2FP.F16.E4M3.UNPACK_B R65, R27 ;  /* 0x0000001bff41723e */ /* 0x000fe400020006ff */
[----:B------:R-:W-:Y:S02]  /*1e10*/  SEL R28, R69, R66, !P0 ;  /* 0x00000042451c7207 */ /* 0x000fe40004000000 */
[----:B------:R-:W-:Y:S02]  /*1e20*/  SEL R29, R57, R40, !P0 ;  /* 0x00000028391d7207 */ /* 0x000fe40004000000 */
[----:B------:R-:W-:Y:S01]  /*1e30*/  SEL R30, R59, R42, !P0 ;  /* 0x0000002a3b1e7207 */ /* 0x000fe20004000000 */
[----:B------:R-:W-:Y:S01]  /*1e40*/  HMMA.16816.F32 R12, R32, R64, R12 ;  /* 0x00000040200c723c */ /* 0x000fe2000000180c */
[----:B------:R-:W-:-:S02]  /*1e50*/  SEL R31, R63, R58, !P0 ;  /* 0x0000003a3f1f7207 */ /* 0x000fc40004000000 */
[----:B------:R-:W-:Y:S02]  /*1e60*/  F2FP.F16.E4M3.UNPACK_B R20, R20.H1 ;  /* 0x00000014ff14723e */ /* 0x000fe400030006ff */
[----:B------:R-:W-:Y:S02]  /*1e70*/  F2FP.F16.E4M3.UNPACK_B R21, R21.H1 ;  /* 0x00000015ff15723e */ /* 0x000fe400030006ff */
[----:B------:R-:W-:Y:S02]  /*1e80*/  F2FP.F16.E4M3.UNPACK_B R22, R22.H1 ;  /* 0x00000016ff16723e */ /* 0x000fe400030006ff */
[----:B------:R-:W-:Y:S01]  /*1e90*/  F2FP.F16.E4M3.UNPACK_B R23, R23.H1 ;  /* 0x00000017ff17723e */ /* 0x000fe200030006ff */
[----:B0-----:R-:W-:Y:S01]  /*1ea0*/  FADD R62, R41, R62 ;  /* 0x0000003e293e7221 */ /* 0x001fe20000000000 */
[----:B-1----:R-:W-:Y:S01]  /*1eb0*/  FADD R43, R38, R43 ;  /* 0x0000002b262b7221 */ /* 0x002fe20000000000 */
[----:B------:R-:W-:Y:S03]  /*1ec0*/  HMMA.16816.F32 R16, R28, R20, R16 ;  /* 0x000000141c10723c */ /* 0x000fe60000001810 */
[----:B------:R-:W0:Y:S01]  /*1ed0*/  SHFL.BFLY PT, R21, R62, 0x1, 0x1f ;  /* 0x0c201f003e157f89 */ /* 0x000e2200000e0000 */
[----:B------:R-:W-:-:S04]  /*1ee0*/  F2FP.F16.E4M3.UNPACK_B R24, R24.H1 ;  /* 0x00000018ff18723e */ /* 0x000fc800030006ff */
[----:B------:R-:W-:Y:S01]  /*1ef0*/  HMMA.16816.F32 R8, R28, R22, R8 ;  /* 0x000000161c08723c */ /* 0x000fe20000001808 */
[----:B------:R-:W1:Y:S01]  /*1f00*/  SHFL.BFLY PT, R22, R43, 0x1, 0x1f ;  /* 0x0c201f002b167f89 */ /* 0x000e6200000e0000 */
[----:B------:R-:W-:Y:S02]  /*1f10*/  F2FP.F16.E4M3.UNPACK_B R25, R25.H1 ;  /* 0x00000019ff19723e */ /* 0x000fe400030006ff */
[----:B------:R-:W-:Y:S02]  /*1f20*/  F2FP.F16.E4M3.UNPACK_B R26, R26.H1 ;  /* 0x0000001aff1a723e */ /* 0x000fe400030006ff */
[----:B------:R-:W-:-:S03]  /*1f30*/  F2FP.F16.E4M3.UNPACK_B R27, R27.H1 ;  /* 0x0000001bff1b723e */ /* 0x000fc600030006ff */
[----:B------:R-:W-:Y:S01]  /*1f40*/  HMMA.16816.F32 R4, R28, R24, R4 ;  /* 0x000000181c04723c */ /* 0x000fe20000001804 */
[----:B------:R-:W-:-:S07]  /*1f50*/  UIADD3 UR6, UPT, UPT, UR6, 0x20, URZ ;  /* 0x0000002006067890 */ /* 0x000fce000fffe0ff */
[----:B------:R-:W-:Y:S01]  /*1f60*/  HMMA.16816.F32 R12, R28, R26, R12 ;  /* 0x0000001a1c0c723c */ /* 0x000fe2000000180c */
[----:B------:R-:W-:Y:S01]  /*1f70*/  UISETP.GE.AND UP0, UPT, UR6, UR16, UPT ;  /* 0x000000100600728c */ /* 0x000fe2000bf06270 */
[----:B0-----:R-:W-:Y:S01]  /*1f80*/  FADD R20, R62, R21 ;  /* 0x000000153e147221 */ /* 0x001fe20000000000 */
[----:B------:R-:W-:Y:S02]  /*1f90*/  IMAD.MOV.U32 R63, RZ, RZ, R56 ;  /* 0x000000ffff3f7224 */ /* 0x000fe400078e0038 */
[----:B-1----:R-:W-:Y:S01]  /*1fa0*/  FADD R21, R43, R22 ;  /* 0x000000162b157221 */ /* 0x002fe20000000000 */
[----:B------:R-:W-:Y:S01]  /*1fb0*/  FFMA R44, R39, R44, R20 ;  /* 0x0000002c272c7223 */ /* 0x000fe20000000014 */
[----:B------:R-:W-:Y:S02]  /*1fc0*/  IMAD.MOV.U32 R62, RZ, RZ, R37 ;  /* 0x000000ffff3e7224 */ /* 0x000fe400078e0025 */
[----:B------:R-:W-:Y:S01]  /*1fd0*/  FFMA R55, R36, R55, R21 ;  /* 0x0000003724377223 */ /* 0x000fe20000000015 */
[----:B------:R-:W-:-:S02]  /*1fe0*/  ULEA UR5, UR13, UR5, 0x5 ;  /* 0x000000050d057291 */ /* 0x000fc4000f8e28ff */
[----:B------:R-:W-:Y:S01]  /*1ff0*/  ULEA UR4, UR11, UR4, 0x5 ;  /* 0x000000040b047291 */ /* 0x000fe2000f8e28ff */
[----:B------:R-:W-:Y:S11]  /*2000*/  BRA.U !UP0, `(.L_x_1) ;  /* 0xffffffed08a47547 */ /* 0x000ff6000b83ffff */
.L_x_0:
[----:B------:R-:W0:Y:S01]  /*2010*/  S2UR UR5, SR_CgaCtaId ;  /* 0x00000000000579c3 */ /* 0x000e220000008800 */
[----:B------:R-:W-:Y:S01]  /*2020*/  IMAD.MOV.U32 R45, RZ, RZ, R16 ;  /* 0x000000ffff2d7224 */ /* 0x000fe200078e0010 */
[----:B------:R-:W-:Y:S01]  /*2030*/  UMOV UR4, 0x400 ;  /* 0x0000040000047882 */ /* 0x000fe20000000000 */
[----:B------:R-:W1:Y:S01]  /*2040*/  S2R R16, SR_TID.X ;  /* 0x0000000000107919 */ /* 0x000e620000002100 */
[----:B------:R-:W-:Y:S01]  /*2050*/  LOP3.LUT R3, R0, 0x7, RZ, 0xc0, !PT ;  /* 0x0000000700037812 */ /* 0x000fe200078ec0ff */
[----:B------:R-:W-:Y:S01]  /*2060*/  IMAD.MOV.U32 R29, RZ, RZ, R4 ;  /* 0x000000ffff1d7224 */ /* 0x000fe200078e0004 */
[----:B------:R-:W-:Y:S01]  /*2070*/  FSETP.GEU.AND P1, PT, R44, 1.175494350822287508e-38, PT ;  /* 0x008000002c00780b */ /* 0x000fe20003f2e000 */
[----:B------:R-:W-:Y:S01]  /*2080*/  IMAD.MOV.U32 R23, RZ, RZ, R6 ;  /* 0x000000ffff177224 */ /* 0x000fe200078e0006 */
[C---:B------:R-:W-:Y:S01]  /*2090*/  FSETP.GT.AND P0, PT, |R55|.reuse, 8.50705917302346158658e+37, PT ;  /* 0x7e8000003700780b */ /* 0x040fe20003f04200 */
[----:B------:R-:W-:Y:S01]  /*20a0*/  IMAD.SHL.U32 R4, R0, 0x4, RZ ;  /* 0x0000000400047824 */ /* 0x000fe200078e00ff */
[----:B------:R-:W-:Y:S01]  /*20b0*/  FSETP.GEU.AND P3, PT, |R55|, 1.175494350822287508e-38, PT ;  /* 0x008000003700780b */ /* 0x000fe20003f6e200 */
[----:B------:R-:W-:-:S02]  /*20c0*/  IMAD.MOV.U32 R33, RZ, RZ, R9 ;  /* 0x000000ffff217224 */ /* 0x000fc400078e0009 */
[----:B------:R-:W-:Y:S01]  /*20d0*/  FMUL R9, R44, 8388608 ;  /* 0x4b0000002c097820 */ /* 0x000fe20000400000 */
[----:B------:R-:W-:Y:S01]  /*20e0*/  IMAD.MOV.U32 R43, RZ, RZ, R17 ;  /* 0x000000ffff2b7224 */ /* 0x000fe200078e0011 */
[----:B------:R-:W-:Y:S01]  /*20f0*/  LOP3.LUT R4, R4, 0x3c0, RZ, 0xc0, !PT ;  /* 0x000003c004047812 */ /* 0x000fe200078ec0ff */
[----:B------:R-:W-:Y:S01]  /*2100*/  IMAD.MOV.U32 R17, RZ, RZ, R13 ;  /* 0x000000ffff117224 */ /* 0x000fe200078e000d */
[----:B------:R-:W-:Y:S01]  /*2110*/  FSETP.GEU.AND P2, PT, R55, 1.175494350822287508e-38, PT ;  /* 0x008000003700780b */ /* 0x000fe20003f4e000 */
[----:B------:R-:W-:Y:S01]  /*2120*/  IMAD.MOV.U32 R35, RZ, RZ, R8 ;  /* 0x000000ffff237224 */ /* 0x000fe200078e0008 */
[----:B------:R-:W-:Y:S01]  /*2130*/  FSEL R9, R9, R44, !P1 ;  /* 0x0000002c09097208 */ /* 0x000fe20004800000 */
[----:B------:R-:W-:Y:S01]  /*2140*/  FMUL R8, R55, 8388608 ;  /* 0x4b00000037087820 */ /* 0x000fe20000400000 */
[----:B------:R-:W-:Y:S02]  /*2150*/  IMAD.MOV.U32 R31, RZ, RZ, R10 ;  /* 0x000000ffff1f7224 */ /* 0x000fe400078e000a */
[----:B------:R-:W-:Y:S01]  /*2160*/  @P0 FMUL R15, R15, 0.25 ;  /* 0x3e8000000f0f0820 */ /* 0x000fe20000400000 */
[----:B------:R-:W-:Y:S01]  /*2170*/  IMAD.MOV.U32 R25, RZ, RZ, R11 ;  /* 0x000000ffff197224 */ /* 0x000fe200078e000b */
[----:B------:R-:W-:Y:S01]  /*2180*/  FSEL R11, RZ, -23, P1 ;  /* 0xc1b80000ff0b7808 */ /* 0x000fe20000800000 */
[----:B0-----:R-:W-:Y:S01]  /*2190*/  ULEA UR6, UR5, UR4, 0x18 ;  /* 0x0000000405067291 */ /* 0x001fe2000f8ec0ff */
[----:B------:R-:W-:Y:S01]  /*21a0*/  FSEL R8, R8, R55, !P2 ;  /* 0x0000003708087208 */ /* 0x000fe20005000000 */
[----:B------:R-:W-:Y:S01]  /*21b0*/  @P0 FMUL R55, R55, 0.25 ;  /* 0x3e80000037370820 */ /* 0x000fe20000400000 */
[----:B------:R-:W-:Y:S01]  /*21c0*/  FSETP.GT.AND P1, PT, |R44|, 8.50705917302346158658e+37, PT ;  /* 0x7e8000002c00780b */ /* 0x000fe20003f24200 */
[----:B------:R-:W-:-:S02]  /*21d0*/  IMAD.MOV.U32 R27, RZ, RZ, R5 ;  /* 0x000000ffff1b7224 */ /* 0x000fc400078e0005 */
[----:B------:R-:W-:Y:S01]  /*21e0*/  @P0 FMUL R23, R23, 0.25 ;  /* 0x3e80000017170820 */ /* 0x000fe20000400000 */
[----:B------:R-:W-:Y:S01]  /*21f0*/  LEA R6, R3, UR6, 0x4 ;  /* 0x0000000603067c11 */ /* 0x000fe2000f8e20ff */
[----:B------:R-:W-:Y:S01]  /*2200*/  @!P3 FMUL R55, R55, 16777216 ;  /* 0x4b8000003737b820 */ /* 0x000fe20000400000 */
[----:B------:R-:W-:Y:S01]  /*2210*/  IMAD.MOV.U32 R21, RZ, RZ, R12 ;  /* 0x000000ffff157224 */ /* 0x000fe200078e000c */
[----:B------:R-:W-:Y:S01]  /*2220*/  FSEL R12, RZ, -23, P2 ;  /* 0xc1b80000ff0c7808 */ /* 0x000fe20001000000 */
[----:B------:R-:W-:Y:S01]  /*2230*/  VIADD R5, R8, 0xc0cafb0d ;  /* 0xc0cafb0d08057836 */ /* 0x000fe20000000000 */
[----:B-1----:R-:W-:Y:S01]  /*2240*/  LOP3.LUT R16, R16, 0x8, RZ, 0xc0, !PT ;  /* 0x0000000810107812 */ /* 0x002fe200078ec0ff */
[----:B------:R-:W-:Y:S01]  /*2250*/  IMAD R3, R3, -0x8, R6 ;  /* 0xfffffff803037824 */ /* 0x000fe200078e0206 */
[----:B------:R-:W-:Y:S01]  /*2260*/  FSETP.GEU.AND P2, PT, |R44|, 1.175494350822287508e-38, PT ;  /* 0x008000002c00780b */ /* 0x000fe20003f4e200 */
[----:B------:R-:W-:Y:S01]  /*2270*/  IMAD.MOV.U32 R39, RZ, RZ, R19 ;  /* 0x000000ffff277224 */ /* 0x000fe200078e0013 */
[----:B------:R-:W-:Y:S01]  /*2280*/  LOP3.LUT R5, R5, 0xff800000, RZ, 0xc0, !PT ;  /* 0xff80000005057812 */ /* 0x000fe200078ec0ff */
[----:B------:R-:W-:-:S02]  /*2290*/  IMAD.IADD R13, R4, 0x1, R3 ;  /* 0x00000001040d7824 */ /* 0x000fc400078e0203 */
[----:B------:R-:W-:Y:S01]  /*22a0*/  @P0 FMUL R14, R14, 0.25 ;  /* 0x3e8000000e0e0820 */ /* 0x000fe20000400000 */
[----:B------:R-:W-:Y:S02]  /*22b0*/  IMAD.SHL.U32 R4, R0, 0x8, RZ ;  /* 0x0000000800047824 */ /* 0x000fe400078e00ff */
[----:B------:R-:W-:Y:S01]  /*22c0*/  @P0 FMUL R25, R25, 0.25 ;  /* 0x3e80000019190820 */ /* 0x000fe20000400000 */
[----:B------:R-:W-:Y:S02]  /*22d0*/  VIADD R3, R9, 0xc0cafb0d ;  /* 0xc0cafb0d09037836 */ /* 0x000fe40000000000 */
[----:B------:R-:W-:Y:S01]  /*22e0*/  @P0 FMUL R31, R31, 0.25 ;  /* 0x3e8000001f1f0820 */ /* 0x000fe20000400000 */
[----:B------:R-:W-:Y:S01]  /*22f0*/  IMAD.MOV.U32 R19, RZ, RZ, R7 ;  /* 0x000000ffff137224 */ /* 0x000fe200078e0007 */
[----:B------:R-:W-:Y:S01]  /*2300*/  LOP3.LUT R10, R4, 0xf80, RZ, 0xc0, !PT ;  /* 0x00000f80040a7812 */ /* 0x000fe200078ec0ff */
[----:B------:R-:W-:Y:S01]  /*2310*/  IMAD.MOV.U32 R41, RZ, RZ, R18 ;  /* 0x000000ffff297224 */ /* 0x000fe200078e0012 */
[----:B------:R-:W-:Y:S01]  /*2320*/  LOP3.LUT R4, R3, 0xff800000, RZ, 0xc0, !PT ;  /* 0xff80000003047812 */ /* 0x000fe200078ec0ff */
[----:B------:R-:W-:-:S02]  /*2330*/  IMAD R3, R16, 0x200, R6 ;  /* 0x0000020010037824 */ /* 0x000fc400078e0206 */
[----:B------:R-:W-:Y:S01]  /*2340*/  @P0 FMUL R19, R19, 0.25 ;  /* 0x3e80000013130820 */ /* 0x000fe20000400000 */
[----:B------:R-:W-:Y:S01]  /*2350*/  I2FP.F32.S32 R7, R5 ;  /* 0x0000000500077245 */ /* 0x000fe20000201400 */
[----:B------:R-:W-:Y:S01]  /*2360*/  @P0 FMUL R39, R39, 0.25 ;  /* 0x3e80000027270820 */ /* 0x000fe20000400000 */
[----:B------:R-:W-:Y:S01]  /*2370*/  I2FP.F32.S32 R6, R4 ;  /* 0x0000000400067245 */ /* 0x000fe20000201400 */
[----:B------:R-:W-:Y:S01]  /*2380*/  @P0 FMUL R41, R41, 0.25 ;  /* 0x3e80000029290820 */ /* 0x000fe20000400000 */
[----:B------:R-:W-:Y:S01]  /*2390*/  @P1 FMUL R44, R44, 0.25 ;  /* 0x3e8000002c2c1820 */ /* 0x000fe20000400000 */
[----:B------:R-:W-:Y:S01]  /*23a0*/  @!P3 FMUL R15, R15, 16777216 ;  /* 0x4b8000000f0fb820 */ /* 0x000fe20000400000 */
[----:B------:R-:W-:Y:S01]  /*23b0*/  @!P3 FMUL R19, R19, 16777216 ;  /* 0x4b8000001313b820 */ /* 0x000fe20000400000 */
[----:B------:R-:W-:Y:S01]  /*23c0*/  FFMA.FTZ R11, R6, 1.1920928955078125e-07, R11 ;  /* 0x34000000060b7823 */ /* 0x000fe2000001000b */
[----:B------:R-:W-:Y:S01]  /*23d0*/  @!P3 FMUL R23, R23, 16777216 ;  /* 0x4b8000001717b820 */ /* 0x000fe20000400000 */
[----:B------:R-:W0:Y:S01]  /*23e0*/  MUFU.RCP R6, R55 ;  /* 0x0000003700067308 */ /* 0x000e220000001000 */
[----:B------:R-:W-:Y:S01]  /*23f0*/  @!P3 FMUL R14, R14, 16777216 ;  /* 0x4b8000000e0eb820 */ /* 0x000fe20000400000 */
[----:B------:R-:W-:Y:S01]  /*2400*/  @!P3 FMUL R25, R25, 16777216 ;  /* 0x4b8000001919b820 */ /* 0x000fe20000400000 */
[----:B------:R-:W-:Y:S01]  /*2410*/  @!P3 FMUL R31, R31, 16777216 ;  /* 0x4b8000001f1fb820 */ /* 0x000fe20000400000 */
[----:B------:R-:W-:Y:S01]  /*2420*/  @!P3 FMUL R39, R39, 16777216 ;  /* 0x4b8000002727b820 */ /* 0x000fe20000400000 */
[----:B------:R-:W-:Y:S01]  /*2430*/  @!P3 FMUL R41, R41, 16777216 ;  /* 0x4b8000002929b820 */ /* 0x000fe20000400000 */
[----:B------:R-:W-:Y:S01]  /*2440*/  FFMA.FTZ R12, R7, 1.1920928955078125e-07, R12 ;  /* 0x34000000070c7823 */ /* 0x000fe2000001000c */
[----:B------:R-:W-:Y:S01]  /*2450*/  @!P2 FMUL R44, R44, 16777216 ;  /* 0x4b8000002c2ca820 */ /* 0x000fe20000400000 */
[----:B------:R-:W-:Y:S01]  /*2460*/  @P1 FMUL R17, R17, 0.25 ;  /* 0x3e80000011111820 */ /* 0x000fe20000400000 */
[----:B------:R-:W-:Y:S01]  /*2470*/  @P1 FMUL R21, R21, 0.25 ;  /* 0x3e80000015151820 */ /* 0x000fe20000400000 */
[----:B------:R-:W-:Y:S01]  /*2480*/  @P1 FMUL R27, R27, 0.25 ;  /* 0x3e8000001b1b1820 */ /* 0x000fe20000400000 */
[----:B------:R-:W-:Y:S01]  /*2490*/  @P1 FMUL R33, R33, 0.25 ;  /* 0x3e80000021211820 */ /* 0x000fe20000400000 */
[----:B------:R-:W-:Y:S01]  /*24a0*/  @P1 FMUL R35, R35, 0.25 ;  /* 0x3e80000023231820 */ /* 0x000fe20000400000 */
[----:B------:R-:W-:Y:S01]  /*24b0*/  @P1 FMUL R43, R43, 0.25 ;  /* 0x3e8000002b2b1820 */ /* 0x000fe20000400000 */
[----:B------:R-:W-:Y:S01]  /*24c0*/  @P1 FMUL R45, R45, 0.25 ;  /* 0x3e8000002d2d1820 */ /* 0x000fe20000400000 */
[----:B------:R-:W-:Y:S01]  /*24d0*/  @P1 FMUL R29, R29, 0.25 ;  /* 0x3e8000001d1d1820 */ /* 0x000fe20000400000 */
[----:B------:R-:W-:Y:S01]  /*24e0*/  @!P2 FMUL R17, R17, 16777216 ;  /* 0x4b8000001111a820 */ /* 0x000fe20000400000 */
[C---:B0-----:R-:W-:Y:S01]  /*24f0*/  FMUL R7, R6.reuse, R15 ;  /* 0x0000000f06077220 */ /* 0x041fe20000400000 */
[C---:B------:R-:W-:Y:S01]  /*2500*/  FMUL R15, R6.reuse, R19 ;  /* 0x00000013060f7220 */ /* 0x040fe20000400000 */
[C---:B------:R-:W-:Y:S01]  /*2510*/  FMUL R18, R6.reuse, R23 ;  /* 0x0000001706127220 */ /* 0x040fe20000400000 */
[C---:B------:R-:W-:Y:S01]  /*2520*/  FMUL R14, R6.reuse, R14 ;  /* 0x0000000e060e7220 */ /* 0x040fe20000400000 */
[C---:B------:R-:W-:Y:S01]  /*2530*/  FMUL R19, R6.reuse, R25 ;  /* 0x0000001906137220 */ /* 0x040fe20000400000 */
[C---:B------:R-:W-:Y:S01]  /*2540*/  FMUL R20, R6.reuse, R31 ;  /* 0x0000001f06147220 */ /* 0x040fe20000400000 */
[C---:B------:R-:W-:Y:S01]  /*2550*/  FMUL R23, R6.reuse, R39 ;  /* 0x0000002706177220 */ /* 0x040fe20000400000 */
[----:B------:R-:W-:Y:S01]  /*2560*/  FMUL R24, R6, R41 ;  /* 0x0000002906187220 */ /* 0x000fe20000400000 */
[----:B------:R-:W-:Y:S01]  /*2570*/  @!P2 FMUL R21, R21, 16777216 ;  /* 0x4b8000001515a820 */ /* 0x000fe20000400000 */
[----:B------:R-:W0:Y:S01]  /*2580*/  MUFU.RCP R6, R44 ;  /* 0x0000002c00067308 */ /* 0x000e220000001000 */
[----:B------:R-:W-:Y:S01]  /*2590*/  @!P2 FMUL R27, R27, 16777216 ;  /* 0x4b8000001b1ba820 */ /* 0x000fe20000400000 */
[----:B------:R-:W-:Y:S01]  /*25a0*/  @!P2 FMUL R33, R33, 16777216 ;  /* 0x4b8000002121a820 */ /* 0x000fe20000400000 */
[----:B------:R-:W-:Y:S01]  /*25b0*/  @!P2 FMUL R35, R35, 16777216 ;  /* 0x4b8000002323a820 */ /* 0x000fe20000400000 */
[----:B------:R-:W-:Y:S01]  /*25c0*/  @!P2 FMUL R43, R43, 16777216 ;  /* 0x4b8000002b2ba820 */ /* 0x000fe20000400000 */
[----:B------:R-:W-:Y:S01]  /*25d0*/  @!P2 FMUL R45, R45, 16777216 ;  /* 0x4b8000002d2da820 */ /* 0x000fe20000400000 */
[----:B------:R-:W-:-:S02]  /*25e0*/  IMAD.IADD R10, R10, 0x1, R3 ;  /* 0x000000010a0a7824 */ /* 0x000fc400078e0203 */
[----:B------:R-:W-:Y:S01]  /*25f0*/  @!P2 FMUL R29, R29, 16777216 ;  /* 0x4b8000001d1da820 */ /* 0x000fe20000400000 */
[----:B------:R-:W-:Y:S01]  /*2600*/  LEA.HI R3, R16, R13, RZ, 0x1f ;  /* 0x0000000d10037211 */ /* 0x000fe200078ff8ff */
[----:B------:R-:W-:Y:S01]  /*2610*/  IMAD.IADD R4, R9, 0x1, -R4 ;  /* 0x0000000109047824 */ /* 0x000fe200078e0a04 */
[----:B------:R-:W-:Y:S01]  /*2620*/  F2FP.SATFINITE.E4M3.F32.PACK_AB_MERGE_C R15, R15, R18, RZ ;  /* 0x000000120f0f723e */ /* 0x000fe200048070ff */
[----:B------:R-:W-:Y:S01]  /*2630*/  IMAD.IADD R5, R8, 0x1, -R5 ;  /* 0x0000000108057824 */ /* 0x000fe200078e0a05 */
[----:B------:R-:W-:Y:S01]  /*2640*/  F2FP.SATFINITE.E4M3.F32.PACK_AB_MERGE_C R19, R19, R20, RZ ;  /* 0x000000141313723e */ /* 0x000fe200048070ff */
[----:B------:R-:W-:Y:S01]  /*2650*/  BAR.SYNC.DEFER_BLOCKING 0x0 ;  /* 0x0000000000007b1d */ /* 0x000fe20000010000 */
[----:B------:R-:W-:Y:S02]  /*2660*/  F2FP.SATFINITE.E4M3.F32.PACK_AB_MERGE_C R23, R23, R24, RZ ;  /* 0x000000181717723e */ /* 0x000fe400048070ff */
[----:B------:R-:W-:Y:S01]  /*2670*/  LOP3.LUT R24, R19, 0xffff, RZ, 0xc0, !PT ;  /* 0x0000ffff13187812 */ /* 0x000fe200078ec0ff */
        /* <DEDUP_REMOVED lines=8> */
[----:B------:R-:W-:Y:S01]  /*2700*/  F2FP.SATFINITE.E4M3.F32.PACK_AB_MERGE_C R25, R25, R26, RZ ;  /* 0x0000001a1919723e */ /* 0x000fe200048070ff */
[----:B------:R-:W0:Y:S01]  /*2710*/  LDC R32, c[0x0][0x3e8] ;  /* 0x0000fa00ff207b82 */ /* 0x000e220000000800 */
[----:B------:R-:W-:Y:S01]  /*2720*/  F2FP.SATFINITE.E4M3.F32.PACK_AB_MERGE_C R21, R21, R22, RZ ;  /* 0x000000161515723e */ /* 0x000fe200048070ff */
[----:B------:R-:W1:Y:S01]  /*2730*/  LDCU.64 UR4, c[0x0][0x3e0] ;  /* 0x00007c00ff0477ac */ /* 0x000e620008000a00 */
[----:B------:R-:W-:-:S02]  /*2740*/  F2FP.SATFINITE.E4M3.F32.PACK_AB_MERGE_C R6, R17, R6, RZ ;  /* 0x000000061106723e */ /* 0x000fc400048070ff */
[----:B------:R-:W-:Y:S02]  /*2750*/  LOP3.LUT R25, R25, 0xffff, RZ, 0xc0, !PT ;  /* 0x0000ffff19197812 */ /* 0x000fe400078ec0ff */
[----:B------:R-:W-:Y:S01]  /*2760*/  LOP3.LUT R27, R6, 0xffff, RZ, 0xc0, !PT ;  /* 0x0000ffff061b7812 */ /* 0x000fe200078ec0ff */
[----:B------:R-:W2:Y:S01]  /*2770*/  LDC.64 R40, c[0x0][0x398] ;  /* 0x0000e600ff287b82 */ /* 0x000ea20000000a00 */
[----:B------:R-:W-:Y:S02]  /*2780*/  LOP3.LUT R22, R21, 0xffff, RZ, 0xc0, !PT ;  /* 0x0000ffff15167812 */ /* 0x000fe400078ec0ff */
[----:B------:R-:W-:Y:S02]  /*2790*/  LOP3.LUT R29, R15, 0xffff, RZ, 0xc0, !PT ;  /* 0x0000ffff0f1d7812 */ /* 0x000fe400078ec0ff */
[----:B------:R-:W-:Y:S02]  /*27a0*/  PRMT R15, R27, 0x3340, R0 ;  /* 0x000033401b0f7816 */ /* 0x000fe40000000000 */
[----:B------:R-:W-:-:S02]  /*27b0*/  PRMT R6, R25, 0x3340, R22 ;  /* 0x0000334019067816 */ /* 0x000fc40000000016 */
[----:B------:R-:W-:Y:S02]  /*27c0*/  F2FP.SATFINITE.E4M3.F32.PACK_AB_MERGE_C R16, R13, R16, RZ ;  /* 0x000000100d10723e */ /* 0x000fe400048070ff */
[----:B------:R-:W-:Y:S01]  /*27d0*/  SHF.R.U32.HI R13, RZ, 0x8, R27 ;  /* 0x00000008ff0d7819 */ /* 0x000fe2000001161b */
[----:B-1----:R-:W-:Y:S01]  /*27e0*/  UIMAD UR4, UR8, UR4, URZ ;  /* 0x00000004080472a4 */ /* 0x002fe2000f8e02ff */
[----:B------:R-:W-:Y:S02]  /*27f0*/  LOP3.LUT R23, R23, 0xffff, RZ, 0xc0, !PT ;  /* 0x0000ffff17177812 */ /* 0x000fe400078ec0ff */
[----:B------:R-:W-:Y:S02]  /*2800*/  F2FP.SATFINITE.E4M3.F32.PACK_AB_MERGE_C R17, R7, R14, RZ ;  /* 0x0000000e0711723e */ /* 0x000fe400048070ff */
[----:B------:R-:W-:Y:S01]  /*2810*/  PRMT R19, R6, 0x5410, R15 ;  /* 0x0000541006137816 */ /* 0x000fe2000000000f */
[----:B------:R-:W-:Y:S01]  /*2820*/  FADD R15, R5, -1 ;  /* 0xbf800000050f7421 */ /* 0x000fe20000000000 */
[----:B------:R-:W-:Y:S01]  /*2830*/  SHF.R.U32.HI R7, RZ, 0x8, R22 ;  /* 0x00000008ff077819 */ /* 0x000fe20000011616 */
[----:B------:R-:W-:Y:S01]  /*2840*/  IMAD.MOV.U32 R22, RZ, RZ, 0x3dc6b27f ;  /* 0x3dc6b27fff167424 */ /* 0x000fe200078e00ff */
[----:B------:R-:W-:-:S02]  /*2850*/  SHF.R.U32.HI R6, RZ, 0x8, R25 ;  /* 0x00000008ff067819 */ /* 0x000fc40000011619 */
[----:B------:R-:W-:Y:S01]  /*2860*/  LOP3.LUT R14, R13, 0xffff, RZ, 0xc0, !PT ;  /* 0x0000ffff0d0e7812 */ /* 0x000fe200078ec0ff */
[----:B------:R-:W-:Y:S01]  /*2870*/  FADD R13, R4, -1 ;  /* 0xbf800000040d7421 */ /* 0x000fe20000000000 */
[----:B------:R-:W-:Y:S02]  /*2880*/  PRMT R21, R29, 0x3340, R0 ;  /* 0x000033401d157816 */ /* 0x000fe40000000000 */
[----:B------:R-:W-:Y:S01]  /*2890*/  PRMT R18, R23, 0x3340, R24 ;  /* 0x0000334017127816 */ /* 0x000fe20000000018 */
[----:B------:R-:W-:Y:S01]  /*28a0*/  FFMA.FTZ R4, R13, R22, -0.16845393180847167969 ;  /* 0xbe2c7f300d047423 */ /* 0x000fe20000010016 */
[----:B------:R-:W-:Y:S02]  /*28b0*/  LOP3.LUT R7, R7, 0xffff, RZ, 0xc0, !PT ;  /* 0x0000ffff07077812 */ /* 0x000fe400078ec0ff */
[----:B------:R-:W-:Y:S01]  /*28c0*/  LOP3.LUT R6, R6, 0xffff, RZ, 0xc0, !PT ;  /* 0x0000ffff06067812 */ /* 0x000fe200078ec0ff */
[----:B------:R-:W-:Y:S01]  /*28d0*/  FFMA.FTZ R4, R13, R4, 0.1716887056827545166 ;  /* 0x3e2fcf2a0d047423 */ /* 0x000fe20000010004 */
[----:B------:R-:W-:-:S02]  /*28e0*/  PRMT R20, R18, 0x5410, R21 ;  /* 0x0000541012147816 */ /* 0x000fc40000000015 */
[----:B------:R-:W-:Y:S01]  /*28f0*/  PRMT R18, R6, 0x3340, R7 ;  /* 0x0000334006127816 */ /* 0x000fe20000000007 */
[----:B------:R-:W-:Y:S01]  /*2900*/  FFMA.FTZ R6, R15, R22, -0.16845393180847167969 ;  /* 0xbe2c7f300f067423 */ /* 0x000fe20000010016 */
[----:B------:R-:W-:Y:S01]  /*2910*/  PRMT R21, R14, 0x3340, R1 ;  /* 0x000033400e157816 */ /* 0x000fe20000000001 */
[----:B------:R-:W-:Y:S01]  /*2920*/  FFMA.FTZ R4, R13, R4, -0.17900948226451873779 ;  /* 0xbe374e430d047423 */ /* 0x000fe20000010004 */
[----:B------:R-:W-:Y:S01]  /*2930*/  SHF.R.U32.HI R7, RZ, 0x8, R24 ;  /* 0x00000008ff077819 */ /* 0x000fe20000011618 */
[----:B------:R-:W-:Y:S01]  /*2940*/  FFMA.FTZ R6, R15, R6, 0.1716887056827545166 ;  /* 0x3e2fcf2a0f067423 */ /* 0x000fe20000010006 */
[----:B------:R-:W-:Y:S01]  /*2950*/  SHF.R.U32.HI R5, RZ, 0x8, R23 ;  /* 0x00000008ff057819 */ /* 0x000fe20000011617 */
[----:B------:R-:W-:Y:S01]  /*2960*/  FFMA.FTZ R4, R13, R4, 0.20512372255325317383 ;  /* 0x3e520bf40d047423 */ /* 0x000fe20000010004 */
[----:B------:R-:W-:Y:S01]  /*2970*/  SHF.R.U32.HI R14, RZ, 0x8, R29 ;  /* 0x00000008ff0e7819 */ /* 0x000fe2000001161d */
[----:B------:R-:W-:Y:S01]  /*2980*/  FFMA.FTZ R6, R15, R6, -0.17900948226451873779 ;  /* 0xbe374e430f067423 */ /* 0x000fe20000010006 */
[----:B------:R-:W-:-:S02]  /*2990*/  LOP3.LUT R7, R7, 0xffff, RZ, 0xc0, !PT ;  /* 0x0000ffff07077812 */ /* 0x000fc400078ec0ff */
[----:B------:R-:W-:Y:S02]  /*29a0*/  LOP3.LUT R22, R5, 0xffff, RZ, 0xc0, !PT ;  /* 0x0000ffff05167812 */ /* 0x000fe400078ec0ff */
[----:B------:R-:W-:Y:S02]  /*29b0*/  LOP3.LUT R14, R14, 0xffff, RZ, 0xc0, !PT ;  /* 0x0000ffff0e0e7812 */ /* 0x000fe400078ec0ff */
[----:B------:R-:W-:Y:S02]  /*29c0*/  PRMT R7, R22, 0x3340, R7 ;  /* 0x0000334016077816 */ /* 0x000fe40000000007 */
[----:B------:R-:W-:Y:S01]  /*29d0*/  PRMT R22, R14, 0x3340, R1 ;  /* 0x000033400e167816 */ /* 0x000fe20000000001 */
[----:B------:R-:W-:Y:S01]  /*29e0*/  FFMA.FTZ R14, R15, R6, 0.20512372255325317383 ;  /* 0x3e520bf40f0e7423 */ /* 0x000fe20000010006 */
[----:B------:R-:W-:Y:S01]  /*29f0*/  FFMA.FTZ R6, R13, R4, -0.24046532809734344482 ;  /* 0xbe763c8b0d067423 */ /* 0x000fe20000010004 */
[----:B------:R-:W-:Y:S02]  /*2a00*/  PRMT R5, R18, 0x5410, R21 ;  /* 0x0000541012057816 */ /* 0x000fe40000000015 */
[----:B------:R-:W-:Y:S01]  /*2a10*/  FFMA.FTZ R14, R15, R14, -0.24046532809734344482 ;  /* 0xbe763c8b0f0e7423 */ /* 0x000fe2000001000e */
[----:B------:R-:W-:Y:S01]  /*2a20*/  FFMA.FTZ R6, R13, R6, 0.28857114911079406738 ;  /* 0x3e93bf990d067423 */ /* 0x000fe20000010006 */
[----:B------:R-:W-:-:S02]  /*2a30*/  LOP3.LUT R16, R16, 0xffff, RZ, 0xc0, !PT ;  /* 0x0000ffff10107812 */ /* 0x000fc400078ec0ff */
[----:B------:R-:W-:Y:S01]  /*2a40*/  FFMA.FTZ R14, R15, R14, 0.28857114911079406738 ;  /* 0x3e93bf990f0e7423 */ /* 0x000fe2000001000e */
[----:B------:R-:W-:Y:S01]  /*2a50*/  FFMA.FTZ R6, R13, R6, -0.36067417263984680176 ;  /* 0xbeb8aa490d067423 */ /* 0x000fe20000010006 */
[----:B------:R-:W-:Y:S02]  /*2a60*/  PRMT R22, R7, 0x5410, R22 ;  /* 0x0000541007167816 */ /* 0x000fe40000000016 */
[----:B------:R-:W-:Y:S01]  /*2a70*/  FFMA.FTZ R14, R15, R14, -0.36067417263984680176 ;  /* 0xbeb8aa490f0e7423 */ /* 0x000fe2000001000e */
[----:B------:R-:W-:Y:S01]  /*2a80*/  FFMA.FTZ R6, R13, R6, 0.48089820146560668945 ;  /* 0x3ef6384a0d067423 */ /* 0x000fe20000010006 */
[----:B------:R-:W-:Y:S02]  /*2a90*/  LOP3.LUT R17, R17, 0xffff, RZ, 0xc0, !PT ;  /* 0x0000ffff11117812 */ /* 0x000fe400078ec0ff */
[--C-:B------:R-:W-:Y:S02]  /*2aa0*/  PRMT R4, R19, 0x4210, R16.reuse ;  /* 0x0000421013047816 */ /* 0x100fe40000000010 */
[----:B------:R-:W-:Y:S01]  /*2ab0*/  PRMT R5, R5, 0x5210, R16 ;  /* 0x0000521005057816 */ /* 0x000fe20000000010 */
[----:B------:R-:W-:Y:S01]  /*2ac0*/  FFMA.FTZ R16, R15, R14, 0.48089820146560668945 ;  /* 0x3ef6384a0f107423 */ /* 0x000fe2000001000e */
[----:B------:R-:W-:Y:S01]  /*2ad0*/  FFMA.FTZ R14, R13, R6, -0.72134751081466674805 ;  /* 0xbf38aa3b0d0e7423 */ /* 0x000fe20000010006 */
[----:B------:R-:W-:-:S02]  /*2ae0*/  PRMT R6, R20, 0x4210, R17 ;  /* 0x0000421014067816 */ /* 0x000fc40000000011 */
[----:B------:R-:W-:Y:S01]  /*2af0*/  PRMT R7, R22, 0x5210, R17 ;  /* 0x0000521016077816 */ /* 0x000fe20000000011 */
[----:B------:R-:W-:Y:S01]  /*2b00*/  FFMA.FTZ R16, R15, R16, -0.72134751081466674805 ;  /* 0xbf38aa3b0f107423 */ /* 0x000fe20000010010 */
[----:B------:R-:W-:Y:S01]  /*2b10*/  SHF.R.U32.HI R19, RZ, 0x8, R0 ;  /* 0x00000008ff137819 */ /* 0x000fe20000011600 */
[----:B------:R-:W-:Y:S01]  /*2b20*/  FMUL R14, R13, R14 ;  /* 0x0000000e0d0e7220 */ /* 0x000fe20000400000 */
[----:B------:R-:W-:Y:S01]  /*2b30*/  ISETP.GE.U32.AND P2, PT, R8, 0x7f800000, PT ;  /* 0x7f8000000800780c */ /* 0x000fe20003f46070 */
[----:B------:R1:W-:Y:S01]  /*2b40*/  STSM.16.M88.4 [R10], R4 ;  /* 0x000000040a007844 */ /* 0x0003e20000000200 */
[----:B------:R-:W-:Y:S01]  /*2b50*/  SGXT.U32 R19, R19, 0x1 ;  /* 0x000000011313781a */ /* 0x000fe20000000000 */
[----:B------:R-:W-:Y:S01]  /*2b60*/  FMUL R16, R15, R16 ;  /* 0x000000100f107220 */ /* 0x000fe20000400000 */
[----:B------:R-:W-:Y:S01]  /*2b70*/  FMUL R14, R13, R14 ;  /* 0x0000000e0d0e7220 */ /* 0x000fe20000400000 */
[----:B------:R-:W-:Y:S02]  /*2b80*/  ISETP.GE.U32.AND P1, PT, R9, 0x7f800000, PT ;  /* 0x7f8000000900780c */ /* 0x000fe40003f26070 */
[----:B0-----:R-:W-:-:S02]  /*2b90*/  IMAD R17, R19, R32, RZ ;  /* 0x0000002013117224 */ /* 0x001fc400078e02ff */
[----:B------:R-:W-:Y:S01]  /*2ba0*/  FMUL R16, R15, R16 ;  /* 0x000000100f107220 */ /* 0x000fe20000400000 */
[----:B------:R-:W-:Y:S01]  /*2bb0*/  FFMA.FTZ R14, R13, 1.4426950216293334961, R14 ;  /* 0x3fb8aa3b0d0e7823 */ /* 0x000fe2000001000e */
[----:B------:R-:W-:Y:S01]  /*2bc0*/  BAR.SYNC.DEFER_BLOCKING 0x0 ;  /* 0x0000000000007b1d */ /* 0x000fe20000010000 */
[C---:B------:R-:W-:Y:S02]  /*2bd0*/  IMAD R13, R32.reuse, 0x2, R17 ;  /* 0x00000002200d7824 */ /* 0x040fe400078e0211 */
[----:B------:R-:W-:Y:S01]  /*2be0*/  FFMA.FTZ R15, R15, 1.4426950216293334961, R16 ;  /* 0x3fb8aa3b0f0f7823 */ /* 0x000fe20000010010 */
[----:B------:R-:W-:Y:S01]  /*2bf0*/  FADD R36, R11, R14 ;  /* 0x0000000e0b247221 */ /* 0x000fe20000000000 */
[----:B------:R-:W-:Y:S01]  /*2c00*/  FSETP.NEU.AND P0, PT, R9, RZ, PT ;  /* 0x000000ff0900720b */ /* 0x000fe20003f0d000 */
[----:B------:R-:W-:Y:S02]  /*2c10*/  IMAD R14, R32, 0x2, R13 ;  /* 0x00000002200e7824 */ /* 0x000fe400078e020d */
[----:B------:R-:W-:Y:S01]  /*2c20*/  FADD R42, R12, R15 ;  /* 0x0000000f0c2a7221 */ /* 0x000fe20000000000 */
[----:B-1----:R-:W-:Y:S01]  /*2c30*/  IMAD R5, R2, UR5, RZ ;  /* 0x0000000502057c24 */ /* 0x002fe2000f8e02ff */
[----:B------:R-:W-:Y:S01]  /*2c40*/  USHF.R.S32.HI UR5, URZ, 0x1f, UR4 ;  /* 0x0000001fff057899 */ /* 0x000fe20008011404 */
[----:B------:R-:W-:-:S02]  /*2c50*/  IMAD.SHL.U32 R4, R0, 0x10, RZ ;  /* 0x0000001000047824 */ /* 0x000fc400078e00ff */
[----:B------:R-:W-:Y:S01]  /*2c60*/  @P2 IMAD.MOV.U32 R7, RZ, RZ, 0x7f800000 ;  /* 0x7f800000ff072424 */ /* 0x000fe200078e00ff */
[----:B------:R-:W-:Y:S01]  /*2c70*/  SHF.R.S32.HI R6, RZ, 0x1f, R5 ;  /* 0x0000001fff067819 */ /* 0x000fe20000011405 */
[----:B------:R-:W-:Y:S01]  /*2c80*/  IMAD R15, R32, 0x2, R14 ;  /* 0x00000002200f7824 */ /* 0x000fe200078e020e */
[----:B------:R-:W-:Y:S01]  /*2c90*/  LOP3.LUT R4, R4, 0x1ff0, RZ, 0xc0, !PT ;  /* 0x00001ff004047812 */ /* 0x000fe200078ec0ff */
[----:B------:R-:W-:Y:S01]  /*2ca0*/  @P2 FFMA.FTZ R42, R8, R7, +INF ;  /* 0x7f800000082a2423 */ /* 0x000fe20000010007 */
[----:B--2---:R-:W-:Y:S01]  /*2cb0*/  IADD3 R40, P3, P4, R5, UR4, R40 ;  /* 0x0000000405287c10 */ /* 0x004fe2000fc7e028 */
[----:B------:R-:W-:Y:S01]  /*2cc0*/  IMAD R19, R32, 0x2, R15 ;  /* 0x0000000220137824 */ /* 0x000fe200078e020f */
[----:B------:R-:W0:Y:S01]  /*2cd0*/  LDCU UR4, c[0x0][0x3ec] ;  /* 0x00007d80ff0477ac */ /* 0x000e220008000800 */
[----:B------:R-:W-:Y:S01]  /*2ce0*/  @P1 IMAD.MOV.U32 R16, RZ, RZ, 0x7f800000 ;  /* 0x7f800000ff101424 */ /* 0x000fe200078e00ff */
[----:B------:R-:W-:Y:S01]  /*2cf0*/  IADD3.X R44, PT, PT, R6, UR5, R41, P3, P4 ;  /* 0x00000005062c7c10 */ /* 0x000fe20009fe8429 */
[C---:B------:R-:W-:Y:S01]  /*2d00*/  IMAD R20, R32.reuse, 0x2, R19 ;  /* 0x0000000220147824 */ /* 0x040fe200078e0213 */
[----:B------:R-:W-:Y:S01]  /*2d10*/  IADD3 R10, P3, PT, R13, R40, RZ ;  /* 0x000000280d0a7210 */ /* 0x000fe20007f7e0ff */
[----:B------:R-:W-:Y:S01]  /*2d20*/  @P1 FFMA.FTZ R36, R9, R16, +INF ;  /* 0x7f80000009241423 */ /* 0x000fe20000010010 */
[----:B------:R-:W1:Y:S01]  /*2d30*/  LDS.128 R4, [R4+UR6] ;  /* 0x0000000604047984 */ /* 0x000e620008000c00 */
[----:B------:R-:W-:Y:S01]  /*2d40*/  IMAD R21, R32, 0x2, R20 ;  /* 0x0000000220157824 */ /* 0x000fe200078e0214 */
[----:B------:R-:W-:-:S02]  /*2d50*/  FSETP.NEU.AND P1, PT, R8, RZ, PT ;  /* 0x000000ff0800720b */ /* 0x000fc40003f2d000 */
[-C--:B------:R-:W-:Y:S01]  /*2d60*/  IADD3 R8, P2, PT, R17, R40.reuse, RZ ;  /* 0x0000002811087210 */ /* 0x080fe20007f5e0ff */
[----:B------:R-:W-:Y:S01]  /*2d70*/  IMAD R23, R32, 0x2, R21 ;  /* 0x0000000220177824 */ /* 0x000fe200078e0215 */
[----:B------:R-:W-:Y:S02]  /*2d80*/  IADD3 R12, P4, PT, R14, R40, RZ ;  /* 0x000000280e0c7210 */ /* 0x000fe40007f9e0ff */
[-C--:B------:R-:W-:Y:S01]  /*2d90*/  LEA.HI.X.SX32 R11, R13, R44.reuse, 0x1, P3 ;  /* 0x0000002c0d0b7211 */ /* 0x080fe200018f0eff */
[----:B------:R-:W-:Y:S01]  /*2da0*/  IMAD R25, R32, 0x2, R23 ;  /* 0x0000000220197824 */ /* 0x000fe200078e0217 */
[-C--:B------:R-:W-:Y:S02]  /*2db0*/  LEA.HI.X.SX32 R9, R17, R44.reuse, 0x1, P2 ;  /* 0x0000002c11097211 */ /* 0x080fe400010f0eff */
[----:B------:R-:W-:Y:S01]  /*2dc0*/  LEA.HI.X.SX32 R13, R14, R44, 0x1, P4 ;  /* 0x0000002c0e0d7211 */ /* 0x000fe200020f0eff */
[C---:B------:R-:W-:Y:S01]  /*2dd0*/  IMAD R27, R32.reuse, 0x2, R25 ;  /* 0x00000002201b7824 */ /* 0x040fe200078e0219 */
[-C--:B------:R-:W-:Y:S01]  /*2de0*/  IADD3 R16, P3, PT, R19, R40.reuse, RZ ;  /* 0x0000002813107210 */ /* 0x080fe20007f7e0ff */
[----:B0-----:R-:W-:Y:S01]  /*2df0*/  UIMAD UR4, UR8, UR4, URZ ;  /* 0x00000004080472a4 */ /* 0x001fe2000f8e02ff */
[-C--:B------:R-:W-:Y:S01]  /*2e00*/  IADD3 R14, P2, PT, R15, R40.reuse, RZ ;  /* 0x000000280f0e7210 */ /* 0x080fe20007f5e0ff */
[----:B------:R-:W-:Y:S01]  /*2e10*/  IMAD R29, R32, 0x2, R27 ;  /* 0x00000002201d7824 */ /* 0x000fe200078e021b */
[----:B------:R-:W-:Y:S01]  /*2e20*/  IADD3 R18, P4, PT, R20, R40, RZ ;  /* 0x0000002814127210 */ /* 0x000fe20007f9e0ff */
[----:B------:R-:W-:Y:S01]  /*2e30*/  USHF.L.U32 UR7, UR4, 0x2, URZ ;  /* 0x0000000204077899 */ /* 0x000fe200080006ff */
[-C--:B------:R-:W-:Y:S01]  /*2e40*/  LEA.HI.X.SX32 R17, R19, R44.reuse, 0x1, P3 ;  /* 0x0000002c13117211 */ /* 0x080fe200018f0eff */
[----:B------:R-:W-:Y:S01]  /*2e50*/  IMAD R31, R32, 0x2, R29 ;  /* 0x00000002201f7824 */ /* 0x000fe200078e021d */
[-C--:B------:R-:W-:Y:S01]  /*2e60*/  LEA.HI.X.SX32 R15, R15, R44.reuse, 0x1, P2 ;  /* 0x0000002c0f0f7211 */ /* 0x080fe200010f0eff */
[----:B------:R-:W-:Y:S01]  /*2e70*/  UIMAD.WIDE UR4, UR4, 0x4, URZ ;  /* 0x00000004040478a5 */ /* 0x000fe2000f8e02ff */
[----:B------:R-:W-:Y:S01]  /*2e80*/  LEA.HI.X.SX32 R19, R20, R44, 0x1, P4 ;  /* 0x0000002c14137211 */ /* 0x000fe200020f0eff */
[----:B------:R-:W-:Y:S01]  /*2e90*/  IMAD R33, R32, 0x2, R31 ;  /* 0x0000000220217824 */ /* 0x000fe200078e021f */
[----:B------:R-:W-:-:S02]  /*2ea0*/  IADD3 R20, P2, PT, R21, R40, RZ ;  /* 0x0000002815147210 */ /* 0x000fc40007f5e0ff */
[-C--:B------:R-:W-:Y:S01]  /*2eb0*/  IADD3 R22, P3, PT, R23, R40.reuse, RZ ;  /* 0x0000002817167210 */ /* 0x080fe20007f7e0ff */
[C---:B------:R-:W-:Y:S01]  /*2ec0*/  IMAD R35, R32.reuse, 0x2, R33 ;  /* 0x0000000220237824 */ /* 0x040fe200078e0221 */
[----:B------:R-:W-:Y:S02]  /*2ed0*/  IADD3 R24, P4, PT, R25, R40, RZ ;  /* 0x0000002819187210 */ /* 0x000fe40007f9e0ff */
[-C--:B------:R-:W-:Y:S01]  /*2ee0*/  LEA.HI.X.SX32 R21, R21, R44.reuse, 0x1, P2 ;  /* 0x0000002c15157211 */ /* 0x080fe200010f0eff */
[C---:B------:R-:W-:Y:S01]  /*2ef0*/  IMAD R39, R32.reuse, 0x2, R35 ;  /* 0x0000000220277824 */ /* 0x040fe200078e0223 */
[----:B------:R-:W-:Y:S02]  /*2f00*/  LEA.HI.X.SX32 R23, R23, R44, 0x1, P3 ;  /* 0x0000002c17177211 */ /* 0x000fe400018f0eff */
[----:B------:R-:W-:Y:S01]  /*2f10*/  IADD3 R26, P2, PT, R27, R40, RZ ;  /* 0x000000281b1a7210 */ /* 0x000fe20007f5e0ff */
[----:B------:R-:W-:Y:S01]  /*2f20*/  IMAD R41, R32, 0x2, R39 ;  /* 0x0000000220297824 */ /* 0x000fe200078e0227 */
[----:B------:R-:W-:-:S02]  /*2f30*/  LEA.HI.X.SX32 R25, R25, R44, 0x1, P4 ;  /* 0x0000002c19197211 */ /* 0x000fc400020f0eff */
[----:B-1----:R-:W-:Y:S02]  /*2f40*/  PRMT R69, R4, 0x7770, RZ ;  /* 0x0000777004457816 */ /* 0x002fe400000000ff */
[C---:B------:R-:W-:Y:S02]  /*2f50*/  PRMT R47, R5.reuse, 0x7773, RZ ;  /* 0x00007773052f7816 */ /* 0x040fe400000000ff */
[C---:B------:R-:W-:Y:S01]  /*2f60*/  PRMT R55, R5.reuse, 0x7772, RZ ;  /* 0x0000777205377816 */ /* 0x040fe200000000ff */
[----:B------:R0:W-:Y:S01]  /*2f70*/  STG.E.U8 desc[UR14][R8.64], R69 ;  /* 0x0000004508007986 */ /* 0x0001e2000c10110e */
[C---:B------:R-:W-:Y:S02]  /*2f80*/  PRMT R63, R5.reuse, 0x7771, RZ ;  /* 0x00007771053f7816 */ /* 0x040fe400000000ff */
[----:B------:R-:W-:Y:S02]  /*2f90*/  PRMT R67, R5, 0x7770, RZ ;  /* 0x0000777005437816 */ /* 0x000fe400000000ff */
[----:B------:R-:W-:-:S02]  /*2fa0*/  PRMT R5, R6, 0x7770, RZ ;  /* 0x0000777006057816 */ /* 0x000fc400000000ff */
[C---:B------:R-:W-:Y:S01]  /*2fb0*/  PRMT R43, R7.reuse, 0x7773, RZ ;  /* 0x00007773072b7816 */ /* 0x040fe200000000ff */
[----:B------:R-:W-:Y:S01]  /*2fc0*/  STG.E.U8 desc[UR14][R10.64], R67 ;  /* 0x000000430a007986 */ /* 0x000fe2000c10110e */
[C---:B------:R-:W-:Y:S02]  /*2fd0*/  PRMT R51, R7.reuse, 0x7772, RZ ;  /* 0x0000777207337816 */ /* 0x040fe400000000ff */
[C---:B------:R-:W-:Y:S01]  /*2fe0*/  PRMT R59, R7.reuse, 0x7771, RZ ;  /* 0x00007771073b7816 */ /* 0x040fe200000000ff */
[----:B------:R1:W-:Y:S01]  /*2ff0*/  STG.E.U8 desc[UR14][R12.64], R5 ;  /* 0x000000050c007986 */ /* 0x0003e2000c10110e */
[----:B------:R-:W-:Y:S01]  /*3000*/  PRMT R7, R7, 0x7770, RZ ;  /* 0x0000777007077816 */ /* 0x000fe200000000ff */
[----:B0-----:R-:W0:Y:S01]  /*3010*/  LDC.64 R8, c[0x0][0x3a0] ;  /* 0x0000e800ff087b82 */ /* 0x001e220000000a00 */
[-C--:B------:R-:W-:Y:S02]  /*3020*/  IADD3 R28, P3, PT, R29, R40.reuse, RZ ;  /* 0x000000281d1c7210 */ /* 0x080fe40007f7e0ff */
[----:B------:R-:W-:Y:S01]  /*3030*/  PRMT R65, R4, 0x7771, RZ ;  /* 0x0000777104417816 */ /* 0x000fe200000000ff */
[----:B------:R2:W-:Y:S01]  /*3040*/  STG.E.U8 desc[UR14][R14.64], R7 ;  /* 0x000000070e007986 */ /* 0x0005e2000c10110e */
[----:B------:R-:W-:-:S02]  /*3050*/  IADD3 R30, P4, PT, R31, R40, RZ ;  /* 0x000000281f1e7210 */ /* 0x000fc40007f9e0ff */
[----:B------:R-:W-:Y:S01]  /*3060*/  PRMT R61, R6, 0x7771, RZ ;  /* 0x00007771063d7816 */ /* 0x000fe200000000ff */
[----:B------:R2:W-:Y:S01]  /*3070*/  STG.E.U8 desc[UR14][R16.64], R65 ;  /* 0x0000004110007986 */ /* 0x0005e2000c10110e */
[-C--:B------:R-:W-:Y:S02]  /*3080*/  LEA.HI.X.SX32 R27, R27, R44.reuse, 0x1, P2 ;  /* 0x0000002c1b1b7211 */ /* 0x080fe400010f0eff */
[----:B------:R-:W-:Y:S01]  /*3090*/  LEA.HI.X.SX32 R29, R29, R44, 0x1, P3 ;  /* 0x0000002c1d1d7211 */ /* 0x000fe200018f0eff */
[----:B------:R2:W-:Y:S01]  /*30a0*/  STG.E.U8 desc[UR14][R18.64], R63 ;  /* 0x0000003f12007986 */ /* 0x0005e2000c10110e */
[----:B------:R-:W-:Y:S02]  /*30b0*/  IADD3 R32, P2, PT, R33, R40, RZ ;  /* 0x0000002821207210 */ /* 0x000fe40007f5e0ff */
[----:B------:R-:W-:Y:S01]  /*30c0*/  PRMT R57, R4, 0x7772, RZ ;  /* 0x0000777204397816 */ /* 0x000fe200000000ff */
[----:B------:R2:W-:Y:S01]  /*30d0*/  STG.E.U8 desc[UR14][R20.64], R61 ;  /* 0x0000003d14007986 */ /* 0x0005e2000c10110e */
[----:B------:R-:W-:-:S02]  /*30e0*/  LEA.HI.X.SX32 R31, R31, R44, 0x1, P4 ;  /* 0x0000002c1f1f7211 */ /* 0x000fc400020f0eff */
[-C--:B------:R-:W-:Y:S01]  /*30f0*/  IADD3 R34, P3, PT, R35, R40.reuse, RZ ;  /* 0x0000002823227210 */ /* 0x080fe20007f7e0ff */
[----:B------:R2:W-:Y:S01]  /*3100*/  STG.E.U8 desc[UR14][R22.64], R59 ;  /* 0x0000003b16007986 */ /* 0x0005e2000c10110e */
[-C--:B------:R-:W-:Y:S02]  /*3110*/  IADD3 R38, P4, PT, R39, R40.reuse, RZ ;  /* 0x0000002827267210 */ /* 0x080fe40007f9e0ff */
[----:B------:R-:W-:Y:S01]  /*3120*/  PRMT R53, R6, 0x7772, RZ ;  /* 0x0000777206357816 */ /* 0x000fe200000000ff */
[----:B------:R2:W-:Y:S01]  /*3130*/  STG.E.U8 desc[UR14][R24.64], R57 ;  /* 0x0000003918007986 */ /* 0x0005e2000c10110e */
[----:B------:R-:W-:Y:S02]  /*3140*/  IADD3 R40, P5, PT, R41, R40, RZ ;  /* 0x0000002829287210 */ /* 0x000fe40007fbe0ff */
[----:B------:R-:W-:Y:S01]  /*3150*/  LEA.HI.X.SX32 R33, R33, R44, 0x1, P2 ;  /* 0x0000002c21217211 */ /* 0x000fe200010f0eff */
[----:B------:R2:W-:Y:S01]  /*3160*/  STG.E.U8 desc[UR14][R26.64], R55 ;  /* 0x000000371a007986 */ /* 0x0005e2000c10110e */
[----:B------:R-:W-:-:S02]  /*3170*/  PRMT R49, R4, 0x7773, RZ ;  /* 0x0000777304317816 */ /* 0x000fc400000000ff */
[-C--:B------:R-:W-:Y:S01]  /*3180*/  LEA.HI.X.SX32 R35, R35, R44.reuse, 0x1, P3 ;  /* 0x0000002c23237211 */ /* 0x080fe200018f0eff */
[----:B------:R2:W-:Y:S01]  /*3190*/  STG.E.U8 desc[UR14][R28.64], R53 ;  /* 0x000000351c007986 */ /* 0x0005e2000c10110e */
[-C--:B------:R-:W-:Y:S02]  /*31a0*/  LEA.HI.X.SX32 R39, R39, R44.reuse, 0x1, P4 ;  /* 0x0000002c27277211 */ /* 0x080fe400020f0eff */
[----:B------:R-:W-:Y:S01]  /*31b0*/  PRMT R45, R6, 0x7773, RZ ;  /* 0x00007773062d7816 */ /* 0x000fe200000000ff */
[----:B------:R2:W-:Y:S01]  /*31c0*/  STG.E.U8 desc[UR14][R30.64], R51 ;  /* 0x000000331e007986 */ /* 0x0005e2000c10110e */
[----:B------:R-:W-:Y:S02]  /*31d0*/  LEA.HI.X.SX32 R41, R41, R44, 0x1, P5 ;  /* 0x0000002c29297211 */ /* 0x000fe400028f0eff */
[----:B-1----:R-:W-:Y:S01]  /*31e0*/  FSEL R5, R36, -INF , P0 ;  /* 0xff80000024057808 */ /* 0x002fe20000000000 */
[----:B------:R2:W-:Y:S01]  /*31f0*/  STG.E.U8 desc[UR14][R32.64], R49 ;  /* 0x0000003120007986 */ /* 0x0005e2000c10110e */
[C---:B------:R-:W-:Y:S01]  /*3200*/  LOP3.LUT P0, RZ, R0.reuse, 0x100, RZ, 0xc0, !PT ;  /* 0x0000010000ff7812 */ /* 0x040fe2000780c0ff */
[----:B------:R-:W-:Y:S01]  /*3210*/  IMAD.SHL.U32 R0, R0, 0x2, RZ ;  /* 0x0000000200007824 */ /* 0x000fe200078e00ff */
[----:B------:R-:W-:Y:S01]  /*3220*/  FSEL R42, R42, -INF , P1 ;  /* 0xff8000002a2a7808 */ /* 0x000fe20000800000 */
[----:B------:R2:W-:Y:S01]  /*3230*/  STG.E.U8 desc[UR14][R34.64], R47 ;  /* 0x0000002f22007986 */ /* 0x0005e2000c10110e */
[----:B------:R-:W-:Y:S01]  /*3240*/  FFMA R36, R5, 0.69314718246459960938, R56 ;  /* 0x3f31721805247823 */ /* 0x000fe20000000038 */
[----:B------:R-:W-:Y:S01]  /*3250*/  IMAD.SHL.U32 R5, R2, 0x4, RZ ;  /* 0x0000000402057824 */ /* 0x000fe200078e00ff */
[----:B------:R-:W-:Y:S01]  /*3260*/  LOP3.LUT R0, R0, 0x3f8, RZ, 0xc0, !PT ;  /* 0x000003f800007812 */ /* 0x000fe200078ec0ff */
[----:B------:R2:W-:Y:S01]  /*3270*/  STG.E.U8 desc[UR14][R38.64], R45 ;  /* 0x0000002d26007986 */ /* 0x0005e2000c10110e */
[----:B------:R-:W-:Y:S01]  /*3280*/  FFMA R37, R42, 0.69314718246459960938, R37 ;  /* 0x3f3172182a257823 */ /* 0x000fe20000000025 */
[----:B------:R-:W-:Y:S01]  /*3290*/  IMAD.HI R2, R2, 0x4, RZ ;  /* 0x0000000402027827 */ /* 0x000fe200078e02ff */
[----:B0-----:R-:W-:Y:S01]  /*32a0*/  IADD3 R4, P1, P2, R5, UR7, R8 ;  /* 0x0000000705047c10 */ /* 0x001fe2000fa3e008 */
[----:B------:R2:W-:Y:S03]  /*32b0*/  STG.E.U8 desc[UR14][R40.64], R43 ;  /* 0x0000002b28007986 */ /* 0x0005e6000c10110e */
[----:B------:R-:W-:Y:S01]  /*32c0*/  IADD3.X R5, PT, PT, R2, UR5, R9, P1, P2 ;  /* 0x0000000502057c10 */ /* 0x000fe20008fe4409 */
[----:B------:R-:W-:Y:S06]  /*32d0*/  BAR.SYNC.DEFER_BLOCKING 0x0 ;  /* 0x0000000000007b1d */ /* 0x000fec0000010000 */
[----:B------:R2:W-:Y:S02]  /*32e0*/  STS.64 [R0+UR6], R36 ;  /* 0x0000002400007988 */ /* 0x0005e40008000a06 */
[----:B------:R-:W-:Y:S06]  /*32f0*/  BAR.SYNC.DEFER_BLOCKING 0x0 ;  /* 0x0000000000007b1d */ /* 0x000fec0000010000 */
[----:B------:R-:W-:Y:S05]  /*3300*/  @P0 EXIT ;  /* 0x000000000000094d */ /* 0x000fea0003800000 */
[----:B------:R-:W0:Y:S04]  /*3310*/  LDS R3, [R3] ;  /* 0x0000000003037984 */ /* 0x000e280000000800 */
[----:B0-----:R-:W-:Y:S01]  /*3320*/  STG.E desc[UR14][R4.64], R3 ;  /* 0x0000000304007986 */ /* 0x001fe2000c10190e */
[----:B------:R-:W-:Y:S05]  /*3330*/  EXIT ;  /* 0x000000000000794d */ /* 0x000fea0003800000 */
.L_x_2:
[----:B------:R-:W-:-:S00]  /*3340*/  BRA `(.L_x_2) ;  /* 0xfffffffc00fc7947 */ /* 0x000fc0000383ffff */
[----:B------:R-:W-:-:S00]  /*3350*/  NOP ;  /* 0x0000000000007918 */ /* 0x000fc00000000000 */
        /* <DEDUP_REMOVED lines=10> */
.L_x_3:


//--------------------- .nv.global.init           --------------------------
	.section	.nv.global.init,"aw",@progbits
.nv.global.init:
	.type		_$_str,@object
	.size		_$_str,(.L_0 - _$_str)
_$_str:
        /*0000*/ 	.byte	0x5f, 0x5f, 0x43, 0x55, 0x44, 0x41, 0x5f, 0x46, 0x54, 0x5a, 0x00
.L_0:


//--------------------- .nv.shared.attn_fwd       --------------------------
	.section	.nv.shared.attn_fwd,"aw",@nobits
	.sectionflags	@""
	.align	16
	.zero		1024


//--------------------- .nv.shared.reserved.0     --------------------------
	.section	.nv.shared.reserved.0,"aw",@nobits
	.weak		__nv_reservedSMEM_offset_0_alias
	.size		__nv_reservedSMEM_offset_0_alias, 0, 64
	.other		__nv_reservedSMEM_offset_0_alias,@"STO_CUDA_RESERVED_SHARED STV_DEFAULT"
__nv_reservedSMEM_offset_0_alias:
	.zero		0
	.zero		64


//--------------------- .nv.constant0.attn_fwd    --------------------------
	.section	.nv.constant0.attn_fwd,"a",@progbits
	.sectionflags	@""
	.align	4
.nv.constant0.attn_fwd:
	.zero		1032


//--------------------- SYMBOLS --------------------------

	.type		.nv.reservedSmem.offset0,@object
	.size		.nv.reservedSmem.offset0,0x4
	.type		.nv.reservedSmem.cap,@object
	.size		.nv.reservedSmem.cap,0x4
